def attn_fwd(
    Q,
    K,
    V,
    Out,
    Lse,
    sm_scale,
    stride_qz,
    stride_qh,
    stride_qm,
    stride_qk,
    stride_kz,
    stride_kh,
    stride_kn,
    stride_kk,
    stride_vz,
    stride_vh,
    stride_vn,
    stride_vk,
    stride_oz,
    stride_oh,
    stride_om,
    stride_ok,
    seqlen_q,
    seqlen_k,
    BLOCK_M: tl.constexpr,
    BLOCK_N: tl.constexpr,
    HEAD_DIM: tl.constexpr,
    CAUSAL: tl.constexpr,
):
    start_m = tl.program_id(0)
    off_hz = tl.program_id(1)
    q_off = off_hz * stride_qh
    k_off = off_hz * stride_kh
    v_off = off_hz * stride_vh
    offs_m = start_m * BLOCK_M + tl.arange(0, BLOCK_M)
    offs_d = tl.arange(0, HEAD_DIM)
    offs_n = tl.arange(0, BLOCK_N)
    q_ptrs = Q + q_off + offs_m[:, None] * stride_qm + offs_d[None, :] * stride_qk
    k_ptrs = K + k_off + offs_d[:, None] * stride_kk + offs_n[None, :] * stride_kn
    v_ptrs = V + v_off + offs_n[:, None] * stride_vn + offs_d[None, :] * stride_vk
    m_i = tl.full([BLOCK_M], float("-inf"), dtype=tl.float32)
    l_i = tl.zeros([BLOCK_M], dtype=tl.float32) + 1.0
    acc = tl.zeros([BLOCK_M, HEAD_DIM], dtype=tl.float32)
    q = tl.load(q_ptrs)
    acc, l_i, m_i = _attn_fwd_inner(
        acc,
        l_i,
        m_i,
        q,
        k_ptrs,
        v_ptrs,
        sm_scale,
        stride_kn,
        stride_vn,
        start_m,
        seqlen_k,
        BLOCK_M,
        BLOCK_N,
        HEAD_DIM,
        CAUSAL,
    )
    acc = acc / l_i[:, None]
    lse = m_i + tl.math.log2(l_i) / 1.4426950408889634
    o_ptrs = (
        Out
        + off_hz * stride_oh
        + offs_m[:, None] * stride_om
        + offs_d[None, :] * stride_ok
    )
    tl.store(o_ptrs, acc.to(Out.dtype.element_ty))
    tl.store(Lse + off_hz * seqlen_q + offs_m, lse)

# config = {"BLOCK_M": 32, "BLOCK_N": 16, "HEAD_DIM": 512, "arch": "sm_100", "causal": false, "dtype": "fp16", "num_stages": 2, "num_warps": 4}
# arch = sm_100


// ===== COMPILED SASS (sm_100a) =====

	.target	sm_100a

	.elftype	@"ET_EXEC"


//--------------------- .note.nv.tkinfo           --------------------------
	.section	.note.nv.tkinfo,"",@"SHT_NOTE"
	.sectionflags	@"SHF_NOTE_NV_TKINFO"
	.tkinfo
        /*0018*/ 	.word	0x00000081
        /*0030*/ 	.string	""
        /*0030*/ 	.string	"ptxas-blackwell"
        /*0030*/ 	.string	"Cuda compilation tools, release 12.9, V12.9.86"
        /*0030*/ 	.string	"Build cuda_12.9.r12.9/compiler.36037853_0"
        /*0030*/ 	.string	"-v  -suppress-debug-info  -lineinfo  -arch sm_100a "



//--------------------- .note.nv.cuver            --------------------------
	.section	.note.nv.cuver,"",@"SHT_NOTE"
	.sectionflags	@"SHF_NOTE_NV_CUVER"
        /*0018*/ 	.short	0x0001
        /*001a*/ 	.short	0x0064
        /*001c*/ 	.short	0x0001
        /*001e*/ 	.short	0x0000
        /*0020*/ 	.short	0x0001
        /*0022*/ 	.short	0x0000


//--------------------- .nv.info                  --------------------------
	.section	.nv.info,"",@"SHT_CUDA_INFO"
	.align	4


	//----- nvinfo : EIATTR_REGCOUNT
	.align		4
        /*0000*/ 	.byte	0x04, 0x2f
        /*0002*/ 	.short	(.L_2 - .L_1)
	.align		4
.L_1:
        /*0004*/ 	.word	index@(attn_fwd)
        /*0008*/ 	.word	0x000000ff


	//----- nvinfo : EIATTR_FRAME_SIZE
	.align		4
.L_2:
        /*000c*/ 	.byte	0x04, 0x11
        /*000e*/ 	.short	(.L_4 - .L_3)
	.align		4
.L_3:
        /*0010*/ 	.word	index@(attn_fwd)
        /*0014*/ 	.word	0x00000360


	//----- nvinfo : EIATTR_MIN_STACK_SIZE
	.align		4
.L_4:
        /*0018*/ 	.byte	0x04, 0x12
        /*001a*/ 	.short	(.L_6 - .L_5)
	.align		4
.L_5:
        /*001c*/ 	.word	index@(attn_fwd)
        /*0020*/ 	.word	0x00000360
.L_6:


//--------------------- .nv.info.attn_fwd         --------------------------
	.section	.nv.info.attn_fwd,"",@"SHT_CUDA_INFO"
	.sectionflags	@""
	.align	4


	//----- nvinfo : EIATTR_CUDA_API_VERSION
	.align		4
        /*0000*/ 	.byte	0x04, 0x37
        /*0002*/ 	.short	(.L_8 - .L_7)
.L_7:
        /*0004*/ 	.word	0x00000081


	//----- nvinfo : EIATTR_KPARAM_INFO
	.align		4
.L_8:
        /*0008*/ 	.byte	0x04, 0x17
        /*000a*/ 	.short	(.L_10 - .L_9)
.L_9:
        /*000c*/ 	.word	0x00000000
        /*0010*/ 	.short	0x0019
        /*0012*/ 	.short	0x0080
        /*0014*/ 	.byte	0x00, 0xf4, 0x21, 0x00


	//----- nvinfo : EIATTR_KPARAM_INFO
	.align		4
.L_10:
        /*0018*/ 	.byte	0x04, 0x17
        /*001a*/ 	.short	(.L_12 - .L_11)
.L_11:
        /*001c*/ 	.word	0x00000000
        /*0020*/ 	.short	0x0018
        /*0022*/ 	.short	0x0078
        /*0024*/ 	.byte	0x00, 0xf4, 0x21, 0x00


	//----- nvinfo : EIATTR_KPARAM_INFO
	.align		4
.L_12:
        /*0028*/ 	.byte	0x04, 0x17
        /*002a*/ 	.short	(.L_14 - .L_13)
.L_13:
        /*002c*/ 	.word	0x00000000
        /*0030*/ 	.short	0x0017
        /*0032*/ 	.short	0x0070
        /*0034*/ 	.byte	0x00, 0xf0, 0x11, 0x00


	//----- nvinfo : EIATTR_KPARAM_INFO
	.align		4
.L_14:
        /*0038*/ 	.byte	0x04, 0x17
        /*003a*/ 	.short	(.L_16 - .L_15)
.L_15:
        /*003c*/ 	.word	0x00000000
        /*0040*/ 	.short	0x0016
        /*0042*/ 	.short	0x006c
        /*0044*/ 	.byte	0x00, 0xf0, 0x11, 0x00


	//----- nvinfo : EIATTR_KPARAM_INFO
	.align		4
.L_16:
        /*0048*/ 	.byte	0x04, 0x17
        /*004a*/ 	.short	(.L_18 - .L_17)
.L_17:
        /*004c*/ 	.word	0x00000000
        /*0050*/ 	.short	0x0015
        /*0052*/ 	.short	0x0068
        /*0054*/ 	.byte	0x00, 0xf0, 0x11, 0x00


	//----- nvinfo : EIATTR_KPARAM_INFO
	.align		4
.L_18:
        /*0058*/ 	.byte	0x04, 0x17
        /*005a*/ 	.short	(.L_20 - .L_19)
.L_19:
        /*005c*/ 	.word	0x00000000
        /*0060*/ 	.short	0x0014
        /*0062*/ 	.short	0x0064
        /*0064*/ 	.byte	0x00, 0xf0, 0x11, 0x00


	//----- nvinfo : EIATTR_KPARAM_INFO
	.align		4
.L_20:
        /*0068*/ 	.byte	0x04, 0x17
        /*006a*/ 	.short	(.L_22 - .L_21)
.L_21:
        /*006c*/ 	.word	0x00000000
        /*0070*/ 	.short	0x0013
        /*0072*/ 	.short	0x0060
        /*0074*/ 	.byte	0x00, 0xf0, 0x11, 0x00


	//----- nvinfo : EIATTR_KPARAM_INFO
	.align		4
.L_22:
        /*0078*/ 	.byte	0x04, 0x17
        /*007a*/ 	.short	(.L_24 - .L_23)
.L_23:
        /*007c*/ 	.word	0x00000000
        /*0080*/ 	.short	0x0012
        /*0082*/ 	.short	0x005c
        /*0084*/ 	.byte	0x00, 0xf0, 0x11, 0x00


	//----- nvinfo : EIATTR_KPARAM_INFO
	.align		4
.L_24:
        /*0088*/ 	.byte	0x04, 0x17
        /*008a*/ 	.short	(.L_26 - .L_25)
.L_25:
        /*008c*/ 	.word	0x00000000
        /*0090*/ 	.short	0x0011
        /*0092*/ 	.short	0x0058
        /*0094*/ 	.byte	0x00, 0xf0, 0x11, 0x00


	//----- nvinfo : EIATTR_KPARAM_INFO
	.align		4
.L_26:
        /*0098*/ 	.byte	0x04, 0x17
        /*009a*/ 	.short	(.L_28 - .L_27)
.L_27:
        /*009c*/ 	.word	0x00000000
        /*00a0*/ 	.short	0x0010
        /*00a2*/ 	.short	0x0054
        /*00a4*/ 	.byte	0x00, 0xf0, 0x11, 0x00


	//----- nvinfo : EIATTR_KPARAM_INFO
	.align		4
.L_28:
        /*00a8*/ 	.byte	0x04, 0x17
        /*00aa*/ 	.short	(.L_30 - .L_29)
.L_29:
        /*00ac*/ 	.word	0x00000000
        /*00b0*/ 	.short	0x000f
        /*00b2*/ 	.short	0x0050
        /*00b4*/ 	.byte	0x00, 0xf0, 0x11, 0x00


	//----- nvinfo : EIATTR_KPARAM_INFO
	.align		4
.L_30:
        /*00b8*/ 	.byte	0x04, 0x17
        /*00ba*/ 	.short	(.L_32 - .L_31)
.L_31:
        /*00bc*/ 	.word	0x00000000
        /*00c0*/ 	.short	0x000e
        /*00c2*/ 	.short	0x004c
        /*00c4*/ 	.byte	0x00, 0xf0, 0x11, 0x00


	//----- nvinfo : EIATTR_KPARAM_INFO
	.align		4
.L_32:
        /*00c8*/ 	.byte	0x04, 0x17
        /*00ca*/ 	.short	(.L_34 - .L_33)
.L_33:
        /*00cc*/ 	.word	0x00000000
        /*00d0*/ 	.short	0x000d
        /*00d2*/ 	.short	0x0048
        /*00d4*/ 	.byte	0x00, 0xf0, 0x11, 0x00


	//----- nvinfo : EIATTR_KPARAM_INFO
	.align		4
.L_34:
        /*00d8*/ 	.byte	0x04, 0x17
        /*00da*/ 	.short	(.L_36 - .L_35)
.L_35:
        /*00dc*/ 	.word	0x00000000
        /*00e0*/ 	.short	0x000c
        /*00e2*/ 	.short	0x0044
        /*00e4*/ 	.byte	0x00, 0xf0, 0x11, 0x00


	//----- nvinfo : EIATTR_KPARAM_INFO
	.align		4
.L_36:
        /*00e8*/ 	.byte	0x04, 0x17
        /*00ea*/ 	.short	(.L_38 - .L_37)
.L_37:
        /*00ec*/ 	.word	0x00000000
        /*00f0*/ 	.short	0x000b
        /*00f2*/ 	.short	0x0040
        /*00f4*/ 	.byte	0x00, 0xf0, 0x11, 0x00


	//----- nvinfo : EIATTR_KPARAM_INFO
	.align		4
.L_38:
        /*00f8*/ 	.byte	0x04, 0x17
        /*00fa*/ 	.short	(.L_40 - .L_39)
.L_39:
        /*00fc*/ 	.word	0x00000000
        /*0100*/ 	.short	0x000a
        /*0102*/ 	.short	0x003c
        /*0104*/ 	.byte	0x00, 0xf0, 0x11, 0x00


	//----- nvinfo : EIATTR_KPARAM_INFO
	.align		4
.L_40:
        /*0108*/ 	.byte	0x04, 0x17
        /*010a*/ 	.short	(.L_42 - .L_41)
.L_41:
        /*010c*/ 	.word	0x00000000
        /*0110*/ 	.short	0x0009
        /*0112*/ 	.short	0x0038
        /*0114*/ 	.byte	0x00, 0xf0, 0x11, 0x00


	//----- nvinfo : EIATTR_KPARAM_INFO
	.align		4
.L_42:
        /*0118*/ 	.byte	0x04, 0x17
        /*011a*/ 	.short	(.L_44 - .L_43)
.L_43:
        /*011c*/ 	.word	0x00000000
        /*0120*/ 	.short	0x0008
        /*0122*/ 	.short	0x0034
        /*0124*/ 	.byte	0x00, 0xf0, 0x11, 0x00


	//----- nvinfo : EIATTR_KPARAM_INFO
	.align		4
.L_44:
        /*0128*/ 	.byte	0x04, 0x17
        /*012a*/ 	.short	(.L_46 - .L_45)
.L_45:
        /*012c*/ 	.word	0x00000000
        /*0130*/ 	.short	0x0007
        /*0132*/ 	.short	0x0030
        /*0134*/ 	.byte	0x00, 0xf0, 0x11, 0x00


	//----- nvinfo : EIATTR_KPARAM_INFO
	.align		4
.L_46:
        /*0138*/ 	.byte	0x04, 0x17
        /*013a*/ 	.short	(.L_48 - .L_47)
.L_47:
        /*013c*/ 	.word	0x00000000
        /*0140*/ 	.short	0x0006
        /*0142*/ 	.short	0x002c
        /*0144*/ 	.byte	0x00, 0xf0, 0x11, 0x00


	//----- nvinfo : EIATTR_KPARAM_INFO
	.align		4
.L_48:
        /*0148*/ 	.byte	0x04, 0x17
        /*014a*/ 	.short	(.L_50 - .L_49)
.L_49:
        /*014c*/ 	.word	0x00000000
        /*0150*/ 	.short	0x0005
        /*0152*/ 	.short	0x0028
        /*0154*/ 	.byte	0x00, 0xf0, 0x11, 0x00


	//----- nvinfo : EIATTR_KPARAM_INFO
	.align		4
.L_50:
        /*0158*/ 	.byte	0x04, 0x17
        /*015a*/ 	.short	(.L_52 - .L_51)
.L_51:
        /*015c*/ 	.word	0x00000000
        /*0160*/ 	.short	0x0004
        /*0162*/ 	.short	0x0020
        /*0164*/ 	.byte	0x00, 0xf4, 0x21, 0x00


	//----- nvinfo : EIATTR_KPARAM_INFO
	.align		4
.L_52:
        /*0168*/ 	.byte	0x04, 0x17
        /*016a*/ 	.short	(.L_54 - .L_53)
.L_53:
        /*016c*/ 	.word	0x00000000
        /*0170*/ 	.short	0x0003
        /*0172*/ 	.short	0x0018
        /*0174*/ 	.byte	0x00, 0xf4, 0x21, 0x00


	//----- nvinfo : EIATTR_KPARAM_INFO
	.align		4
.L_54:
        /*0178*/ 	.byte	0x04, 0x17
        /*017a*/ 	.short	(.L_56 - .L_55)
.L_55:
        /*017c*/ 	.word	0x00000000
        /*0180*/ 	.short	0x0002
        /*0182*/ 	.short	0x0010
        /*0184*/ 	.byte	0x00, 0xf4, 0x21, 0x00


	//----- nvinfo : EIATTR_KPARAM_INFO
	.align		4
.L_56:
        /*0188*/ 	.byte	0x04, 0x17
        /*018a*/ 	.short	(.L_58 - .L_57)
.L_57:
        /*018c*/ 	.word	0x00000000
        /*0190*/ 	.short	0x0001
        /*0192*/ 	.short	0x0008
        /*0194*/ 	.byte	0x00, 0xf4, 0x21, 0x00


	//----- nvinfo : EIATTR_KPARAM_INFO
	.align		4
.L_58:
        /*0198*/ 	.byte	0x04, 0x17
        /*019a*/ 	.short	(.L_60 - .L_59)
.L_59:
        /*019c*/ 	.word	0x00000000
        /*01a0*/ 	.short	0x0000
        /*01a2*/ 	.short	0x0000
        /*01a4*/ 	.byte	0x00, 0xf4, 0x21, 0x00


	//----- nvinfo : EIATTR_SPARSE_MMA_MASK
	.align		4
.L_60:
        /*01a8*/ 	.byte	0x03, 0x50
        /*01aa*/ 	.short	0x0000


	//----- nvinfo : EIATTR_MAXREG_COUNT
	.align		4
        /*01ac*/ 	.byte	0x03, 0x1b
        /*01ae*/ 	.short	0x00ff


	//----- nvinfo : EIATTR_NUM_BARRIERS
	.align		4
        /*01b0*/ 	.byte	0x02, 0x4c
        /*01b2*/ 	.byte	0x01
	.zero		1


	//----- nvinfo : EIATTR_ANNOTATIONS
	.align		4
        /*01b4*/ 	.byte	0x04, 0x55
        /*01b6*/ 	.short	(.L_62 - .L_61)


	//   ....[0]....
.L_61:
        /*01b8*/ 	.word	0x00000001
        /*01bc*/ 	.byte	0x10, 0x34, 0x00, 0x00, 0x01, 0x00, 0x00, 0x00, 0x90, 0x34, 0x00, 0x00, 0x01, 0x00, 0x00, 0x00
        /* <DEDUP_REMOVED lines=106> */
        /*086c*/ 	.byte	0xf0, 0x79, 0x00, 0x00, 0x01, 0x00, 0x00, 0x00, 0x10, 0x7a, 0x00, 0x00


	//----- nvinfo : EIATTR_COOP_GROUP_MASK_REGIDS
	.align		4
.L_62:
        /*0878*/ 	.byte	0x04, 0x29
        /*087a*/ 	.short	(.L_64 - .L_63)


	//   ....[0]....
.L_63:
        /*087c*/ 	.word	0xffffffff


	//   ....[1]....
        /*0880*/ 	.word	0xffffffff


	//   ....[2]....
        /*0884*/ 	.word	0xffffffff


	//   ....[3]....
        /*0888*/ 	.word	0xffffffff


	//   ....[4]....
        /*088c*/ 	.word	0xffffffff


	//   ....[5]....
        /*0890*/ 	.word	0xffffffff


	//   ....[6]....
        /*0894*/ 	.word	0xffffffff


	//   ....[7]....
        /*0898*/ 	.word	0xffffffff


	//   ....[8]....
        /*089c*/ 	.word	0xffffffff


	//   ....[9]....
        /*08a0*/ 	.word	0xffffffff


	//   ....[10]....
        /*08a4*/ 	.word	0xffffffff


	//   ....[11]....
        /*08a8*/ 	.word	0xffffffff


	//   ....[12]....
        /*08ac*/ 	.word	0xffffffff


	//   ....[13]....
        /*08b0*/ 	.word	0xffffffff


	//   ....[14]....
        /*08b4*/ 	.word	0xffffffff


	//   ....[15]....
        /*08b8*/ 	.word	0xffffffff


	//   ....[16]....
        /*08bc*/ 	.word	0xffffffff


	//   ....[17]....
        /*08c0*/ 	.word	0xffffffff


	//----- nvinfo : EIATTR_COOP_GROUP_INSTR_OFFSETS
	.align		4
.L_64:
        /*08c4*/ 	.byte	0x04, 0x28
        /*08c6*/ 	.short	(.L_66 - .L_65)


	//   ....[0]....
.L_65:
        /*08c8*/ 	.word	0x000069c0


	//   ....[1]....
        /*08cc*/ 	.word	0x000069d0


	//   ....[2]....
        /*08d0*/ 	.word	0x000069e0


	//   ....[3]....
        /*08d4*/ 	.word	0x000069f0


	//   ....[4]....
        /*08d8*/ 	.word	0x00006a50


	//   ....[5]....
        /*08dc*/ 	.word	0x00006a60


	//   ....[6]....
        /*08e0*/ 	.word	0x00006a70


	//   ....[7]....
        /*08e4*/ 	.word	0x00006a80


	//   ....[8]....
        /*08e8*/ 	.word	0x00006bc0


	//   ....[9]....
        /*08ec*/ 	.word	0x00006e80


	//   ....[10]....
        /*08f0*/ 	.word	0x00006e90


	//   ....[11]....
        /*08f4*/ 	.word	0x00006eb0


	//   ....[12]....
        /*08f8*/ 	.word	0x00006ec0


	//   ....[13]....
        /*08fc*/ 	.word	0x00006f70


	//   ....[14]....
        /*0900*/ 	.word	0x00006f80


	//   ....[15]....
        /*0904*/ 	.word	0x00007000


	//   ....[16]....
        /*0908*/ 	.word	0x00007010


	//   ....[17]....
        /*090c*/ 	.word	0x000070d0


	//----- nvinfo : EIATTR_VRC_CTA_INIT_COUNT
	.align		4
.L_66:
        /*0910*/ 	.byte	0x02, 0x4a
	.zero		1
	.zero		1


	//----- nvinfo : EIATTR_EXIT_INSTR_OFFSETS
	.align		4
        /*0914*/ 	.byte	0x04, 0x1c
        /*0916*/ 	.short	(.L_68 - .L_67)


	//   ....[0]....
.L_67:
        /*0918*/ 	.word	0x0000de70


	//   ....[1]....
        /*091c*/ 	.word	0x0000dea0


	//----- nvinfo : EIATTR_REQNTID
	.align		4
.L_68:
        /*0920*/ 	.byte	0x04, 0x10
        /*0922*/ 	.short	(.L_70 - .L_69)
.L_69:
        /*0924*/ 	.word	0x00000080
        /*0928*/ 	.word	0x00000001
        /*092c*/ 	.word	0x00000001


	//----- nvinfo : EIATTR_CBANK_PARAM_SIZE
	.align		4
.L_70:
        /*0930*/ 	.byte	0x03, 0x19
        /*0932*/ 	.short	0x0088


	//----- nvinfo : EIATTR_PARAM_CBANK
	.align		4
        /*0934*/ 	.byte	0x04, 0x0a
        /*0936*/ 	.short	(.L_72 - .L_71)
	.align		4
.L_71:
        /*0938*/ 	.word	index@(.nv.constant0.attn_fwd)
        /*093c*/ 	.short	0x0380
        /*093e*/ 	.short	0x0088


	//----- nvinfo : EIATTR_SW_WAR
	.align		4
.L_72:
        /*0940*/ 	.byte	0x04, 0x36
        /*0942*/ 	.short	(.L_74 - .L_73)
.L_73:
        /*0944*/ 	.word	0x00000008
.L_74:


//--------------------- .nv.compat                --------------------------
	.section	.nv.compat,"",@"SHT_CUDA_COMPAT_INFO"
	.align	4
        /*0000*/ 	.byte	0x02, 0x02, 0x01, 0x00, 0x02, 0x05, 0x05, 0x00, 0x02, 0x03, 0x00, 0x00, 0x02, 0x06, 0x01, 0x00


//--------------------- .nv.callgraph             --------------------------
	.section	.nv.callgraph,"",@"SHT_CUDA_CALLGRAPH"
	.align	4
	.sectionentsize	8
	.align		4
        /*0000*/ 	.word	0x00000000
	.align		4
        /*0004*/ 	.word	0xffffffff
	.align		4
        /*0008*/ 	.word	0x00000000
	.align		4
        /*000c*/ 	.word	0xfffffffe
	.align		4
        /*0010*/ 	.word	0x00000000
	.align		4
        /*0014*/ 	.word	0xfffffffd
	.align		4
        /*0018*/ 	.word	0x00000000
	.align		4
        /*001c*/ 	.word	0xfffffffc


//--------------------- .nv.constant4             --------------------------
	.section	.nv.constant4,"a",@progbits
	.align	8
	.align		8
.nv.constant4:
        /*0000*/ 	.dword	_$_str


//--------------------- .text.attn_fwd            --------------------------
	.section	.text.attn_fwd,"ax",@progbits
	.align	128
        .global         attn_fwd
        .type           attn_fwd,@function
        .size           attn_fwd,(.L_x_3 - attn_fwd)
        .other          attn_fwd,@"STO_CUDA_ENTRY STV_DEFAULT"
attn_fwd:
.text.attn_fwd:
[----:B------:R-:W0:Y:S01]  /*0000*/  LDC R1, c[0x0][0x37c] ;  /* 0x0000df00ff017b82 */ /* 0x000e220000000800 */
[----:B------:R-:W1:Y:S07]  /*0010*/  S2R R5, SR_TID.X ;  /* 0x0000000000057919 */ /* 0x000e6e0000002100 */
[----:B------:R-:W2:Y:S01]  /*0020*/  S2UR UR7, SR_CTAID.Y ;  /* 0x00000000000779c3 */ /* 0x000ea20000002600 */
[----:B------:R-:W2:Y:S01]  /*0030*/  LDCU.64 UR4, c[0x0][0x3b0] ;  /* 0x00007600ff0477ac */ /* 0x000ea20008000a00 */
[----:B0-----:R-:W-:Y:S01]  /*0040*/  VIADD R1, R1, 0xfffffca0 ;  /* 0xfffffca001017836 */ /* 0x001fe20000000000 */
[----:B------:R-:W0:Y:S01]  /*0050*/  S2R R3, SR_CTAID.X ;  /* 0x0000000000037919 */ /* 0x000e220000002500 */
[----:B------:R-:W3:Y:S04]  /*0060*/  LDCU.64 UR10, c[0x0][0x358] ;  /* 0x00006b00ff0a77ac */ /* 0x000ee80008000a00 */
[----:B------:R-:W4:Y:S08]  /*0070*/  LDC R14, c[0x0][0x3b8] ;  /* 0x0000ee00ff0e7b82 */ /* 0x000f300000000800 */
[----:B------:R-:W5:Y:S01]  /*0080*/  LDC.64 R8, c[0x0][0x380] ;  /* 0x0000e000ff087b82 */ /* 0x000f620000000a00 */
[----:B--2---:R-:W-:-:S04]  /*0090*/  UIMAD UR4, UR7, UR4, URZ ;  /* 0x00000004070472a4 */ /* 0x004fc8000f8e02ff */
[----:B------:R-:W-:Y:S01]  /*00a0*/  USHF.L.U32 UR6, UR4, 0x1, URZ ;  /* 0x0000000104067899 */ /* 0x000fe200080006ff */
[----:B-1----:R-:W-:Y:S02]  /*00b0*/  LOP3.LUT R252, R5, 0x1f, RZ, 0xc0, !PT ;  /* 0x0000001f05fc7812 */ /* 0x002fe400078ec0ff */
[----:B------:R-:W-:-:S03]  /*00c0*/  SHF.R.U32.HI R0, RZ, 0x5, R5 ;  /* 0x00000005ff007819 */ /* 0x000fc60000011605 */
[----:B0-----:R-:W-:Y:S01]  /*00d0*/  IMAD R252, R3, 0x20, R252 ;  /* 0x0000002003fc7824 */ /* 0x001fe200078e02fc */
[----:B------:R-:W-:-:S03]  /*00e0*/  SGXT.U32 R3, R0, 0x2 ;  /* 0x000000020003781a */ /* 0x000fc60000000000 */
[----:B------:R-:W-:Y:S01]  /*00f0*/  IMAD R0, R252, UR5, RZ ;  /* 0x00000005fc007c24 */ /* 0x000fe2000f8e02ff */
[----:B------:R-:W-:Y:S01]  /*0100*/  UIMAD.WIDE UR4, UR4, 0x2, URZ ;  /* 0x00000002040478a5 */ /* 0x000fe2000f8e02ff */
[----:B----4-:R-:W-:Y:S02]  /*0110*/  IMAD R7, R3, R14, RZ ;  /* 0x0000000e03077224 */ /* 0x010fe400078e02ff */
[C---:B------:R-:W-:Y:S02]  /*0120*/  IMAD.SHL.U32 R3, R0.reuse, 0x2, RZ ;  /* 0x0000000200037824 */ /* 0x040fe400078e00ff */
[----:B------:R-:W-:Y:S01]  /*0130*/  IMAD.HI R0, R0, 0x2, RZ ;  /* 0x0000000200007827 */ /* 0x000fe200078e02ff */
[----:B------:R-:W-:Y:S02]  /*0140*/  LEA R11, R14, R7, 0x2 ;  /* 0x000000070e0b7211 */ /* 0x000fe400078e10ff */
[----:B-----5:R-:W-:-:S03]  /*0150*/  IADD3 R2, P0, P1, R3, UR6, R8 ;  /* 0x0000000603027c10 */ /* 0x020fc6000f91e008 */
[----:B------:R-:W-:Y:S01]  /*0160*/  IMAD R3, R14, 0x4, R11 ;  /* 0x000000040e037824 */ /* 0x000fe200078e020b */
[----:B------:R-:W-:Y:S02]  /*0170*/  IADD3.X R0, PT, PT, R0, UR5, R9, P0, P1 ;  /* 0x0000000500007c10 */ /* 0x000fe400087e2409 */
[-C--:B------:R-:W-:Y:S02]  /*0180*/  LEA R8, P0, R7, R2.reuse, 0x1 ;  /* 0x0000000207087211 */ /* 0x080fe400078008ff */
[----:B------:R-:W-:Y:S02]  /*0190*/  LEA R12, P1, R3, R2, 0x1 ;  /* 0x00000002030c7211 */ /* 0x000fe400078208ff */
[----:B------:R-:W-:Y:S01]  /*01a0*/  LEA.HI.X.SX32 R9, R7, R0, 0x1, P0 ;  /* 0x0000000007097211 */ /* 0x000fe200000f0eff */
[C---:B------:R-:W-:Y:S01]  /*01b0*/  IMAD R7, R14.reuse, 0x4, R3 ;  /* 0x000000040e077824 */ /* 0x040fe200078e0203 */
[----:B------:R-:W-:Y:S02]  /*01c0*/  LEA R10, P0, R11, R2, 0x1 ;  /* 0x000000020b0a7211 */ /* 0x000fe400078008ff */
[-C--:B------:R-:W-:Y:S01]  /*01d0*/  LEA.HI.X.SX32 R13, R3, R0.reuse, 0x1, P1 ;  /* 0x00000000030d7211 */ /* 0x080fe200008f0eff */
[C---:B------:R-:W-:Y:S01]  /*01e0*/  IMAD R15, R14.reuse, 0x4, R7 ;  /* 0x000000040e0f7824 */ /* 0x040fe200078e0207 */
[----:B------:R-:W-:Y:S01]  /*01f0*/  LEA.HI.X.SX32 R11, R11, R0, 0x1, P0 ;  /* 0x000000000b0b7211 */ /* 0x000fe200000f0eff */
[----:B---3--:R0:W2:Y:S03]  /*0200*/  LDG.E.U16 R3, desc[UR10][R8.64] ;  /* 0x0000000a08037981 */ /* 0x0080a6000c1e1500 */
[----:B------:R-:W-:Y:S01]  /*0210*/  LEA R21, R14, R15, 0x2 ;  /* 0x0000000f0e157211 */ /* 0x000fe200078e10ff */
[----:B------:R1:W3:Y:S01]  /*0220*/  LDG.E.U16 R4, desc[UR10][R12.64] ;  /* 0x0000000a0c047981 */ /* 0x0002e2000c1e1500 */
[----:B------:R-:W-:-:S02]  /*0230*/  LEA R16, P0, R7, R2, 0x1 ;  /* 0x0000000207107211 */ /* 0x000fc400078008ff */
[----:B------:R-:W-:Y:S01]  /*0240*/  LEA R18, P1, R15, R2, 0x1 ;  /* 0x000000020f127211 */ /* 0x000fe200078208ff */
[----:B------:R-:W4:Y:S01]  /*0250*/  LDG.E.U16 R6, desc[UR10][R10.64] ;  /* 0x0000000a0a067981 */ /* 0x000f22000c1e1500 */
[----:B------:R-:W-:Y:S01]  /*0260*/  LEA.HI.X.SX32 R17, R7, R0, 0x1, P0 ;  /* 0x0000000007117211 */ /* 0x000fe200000f0eff */
[----:B0-----:R-:W-:Y:S01]  /*0270*/  IMAD R9, R14, 0x4, R21 ;  /* 0x000000040e097824 */ /* 0x001fe200078e0215 */
[----:B------:R-:W-:-:S03]  /*0280*/  LEA R20, P0, R21, R2, 0x1 ;  /* 0x0000000215147211 */ /* 0x000fc600078008ff */
[C---:B-1----:R-:W-:Y:S01]  /*0290*/  IMAD R13, R14.reuse, 0x4, R9 ;  /* 0x000000040e0d7824 */ /* 0x042fe200078e0209 */
[-C--:B------:R-:W-:Y:S01]  /*02a0*/  LEA.HI.X.SX32 R19, R15, R0.reuse, 0x1, P1 ;  /* 0x000000000f137211 */ /* 0x080fe200008f0eff */
[----:B------:R0:W5:Y:S01]  /*02b0*/  LDG.E.U16 R7, desc[UR10][R16.64] ;  /* 0x0000000a10077981 */ /* 0x000162000c1e1500 */
[----:B------:R-:W-:Y:S01]  /*02c0*/  LEA.HI.X.SX32 R21, R21, R0, 0x1, P0 ;  /* 0x0000000015157211 */ /* 0x000fe200000f0eff */
[C---:B------:R-:W-:Y:S01]  /*02d0*/  IMAD R15, R14.reuse, 0x4, R13 ;  /* 0x000000040e0f7824 */ /* 0x040fe200078e020d */
[C---:B------:R-:W-:Y:S01]  /*02e0*/  LEA R22, P0, R9.reuse, R2, 0x1 ;  /* 0x0000000209167211 */ /* 0x040fe200078008ff */
[----:B------:R1:W2:Y:S03]  /*02f0*/  LDG.E.U16 R8, desc[UR10][R18.64] ;  /* 0x0000000a12087981 */ /* 0x0002a6000c1e1500 */
[----:B------:R-:W-:Y:S02]  /*0300*/  LEA.HI.X.SX32 R23, R9, R0, 0x1, P0 ;  /* 0x0000000009177211 */ /* 0x000fe400000f0eff */
[----:B------:R-:W-:Y:S01]  /*0310*/  LEA R24, P0, R13, R2, 0x1 ;  /* 0x000000020d187211 */ /* 0x000fe200078008ff */
[----:B------:R0:W2:Y:S01]  /*0320*/  LDG.E.U16 R9, desc[UR10][R20.64] ;  /* 0x0000000a14097981 */ /* 0x0000a2000c1e1500 */
[----:B------:R-:W-:-:S02]  /*0330*/  LEA R29, R14, R15, 0x2 ;  /* 0x0000000f0e1d7211 */ /* 0x000fc400078e10ff */
[----:B------:R-:W-:Y:S01]  /*0340*/  LEA R26, P1, R15, R2, 0x1 ;  /* 0x000000020f1a7211 */ /* 0x000fe200078208ff */
[----:B------:R-:W2:Y:S01]  /*0350*/  LDG.E.U16 R10, desc[UR10][R22.64] ;  /* 0x0000000a160a7981 */ /* 0x000ea2000c1e1500 */
[-C--:B------:R-:W-:Y:S01]  /*0360*/  LEA.HI.X.SX32 R25, R13, R0.reuse, 0x1, P0 ;  /* 0x000000000d197211 */ /* 0x080fe200000f0eff */
[----:B------:R-:W-:Y:S01]  /*0370*/  IMAD R13, R14, 0x4, R29 ;  /* 0x000000040e0d7824 */ /* 0x000fe200078e021d */
[----:B------:R-:W-:-:S03]  /*0380*/  LEA.HI.X.SX32 R27, R15, R0, 0x1, P1 ;  /* 0x000000000f1b7211 */ /* 0x000fc600008f0eff */
[C---:B------:R-:W-:Y:S01]  /*0390*/  IMAD R15, R14.reuse, 0x4, R13 ;  /* 0x000000040e0f7824 */ /* 0x040fe200078e020d */
[C---:B------:R-:W-:Y:S01]  /*03a0*/  LEA R28, P0, R29.reuse, R2, 0x1 ;  /* 0x000000021d1c7211 */ /* 0x040fe200078008ff */
[----:B------:R1:W2:Y:S02]  /*03b0*/  LDG.E.U16 R12, desc[UR10][R26.64] ;  /* 0x0000000a1a0c7981 */ /* 0x0002a4000c1e1500 */
[C---:B0-----:R-:W-:Y:S01]  /*03c0*/  IMAD R17, R14.reuse, 0x4, R15 ;  /* 0x000000040e117824 */ /* 0x041fe200078e020f */
[----:B------:R-:W-:Y:S01]  /*03d0*/  LEA.HI.X.SX32 R29, R29, R0, 0x1, P0 ;  /* 0x000000001d1d7211 */ /* 0x000fe200000f0eff */
[----:B------:R0:W2:Y:S01]  /*03e0*/  LDG.E.U16 R11, desc[UR10][R24.64] ;  /* 0x0000000a180b7981 */ /* 0x0000a2000c1e1500 */
[C---:B-1----:R-:W-:Y:S02]  /*03f0*/  LEA R18, P0, R13.reuse, R2, 0x1 ;  /* 0x000000020d127211 */ /* 0x042fe400078008ff */
[----:B------:R-:W-:Y:S02]  /*0400*/  LEA R31, R14, R17, 0x2 ;  /* 0x000000110e1f7211 */ /* 0x000fe400078e10ff */
[----:B------:R-:W-:-:S02]  /*0410*/  LEA.HI.X.SX32 R19, R13, R0, 0x1, P0 ;  /* 0x000000000d137211 */ /* 0x000fc400000f0eff */
[C---:B------:R-:W-:Y:S01]  /*0420*/  LEA R20, P0, R15.reuse, R2, 0x1 ;  /* 0x000000020f147211 */ /* 0x040fe200078008ff */
[C---:B------:R-:W-:Y:S01]  /*0430*/  IMAD R27, R14.reuse, 0x4, R31 ;  /* 0x000000040e1b7824 */ /* 0x040fe200078e021f */
[----:B------:R1:W2:Y:S02]  /*0440*/  LDG.E.U16 R13, desc[UR10][R28.64] ;  /* 0x0000000a1c0d7981 */ /* 0x0002a4000c1e1500 */
[----:B------:R-:W-:Y:S02]  /*0450*/  LEA.HI.X.SX32 R21, R15, R0, 0x1, P0 ;  /* 0x000000000f157211 */ /* 0x000fe400000f0eff */
[-C--:B0-----:R-:W-:Y:S01]  /*0460*/  LEA R24, P0, R31, R2.reuse, 0x1 ;  /* 0x000000021f187211 */ /* 0x081fe200078008ff */
[----:B------:R-:W2:Y:S01]  /*0470*/  LDG.E.U16 R15, desc[UR10][R18.64] ;  /* 0x0000000a120f7981 */ /* 0x000ea2000c1e1500 */
[----:B------:R-:W-:Y:S01]  /*0480*/  LEA R22, P1, R17, R2, 0x1 ;  /* 0x0000000211167211 */ /* 0x000fe200078208ff */
[C---:B-1----:R-:W-:Y:S01]  /*0490*/  IMAD R29, R14.reuse, 0x4, R27 ;  /* 0x000000040e1d7824 */ /* 0x042fe200078e021b */
[----:B------:R-:W-:Y:S01]  /*04a0*/  LEA.HI.X.SX32 R25, R31, R0, 0x1, P0 ;  /* 0x000000001f197211 */ /* 0x000fe200000f0eff */
[----:B------:R-:W2:Y:S02]  /*04b0*/  LDG.E.U16 R16, desc[UR10][R20.64] ;  /* 0x0000000a14107981 */ /* 0x000ea4000c1e1500 */
[----:B------:R-:W-:Y:S01]  /*04c0*/  IMAD R31, R14, 0x4, R29 ;  /* 0x000000040e1f7824 */ /* 0x000fe200078e021d */
[----:B------:R-:W-:Y:S01]  /*04d0*/  LEA R26, P0, R27, R2, 0x1 ;  /* 0x000000021b1a7211 */ /* 0x000fe200078008ff */
[----:B------:R-:W2:Y:S01]  /*04e0*/  LDG.E.U16 R18, desc[UR10][R24.64] ;  /* 0x0000000a18127981 */ /* 0x000ea2000c1e1500 */
[----:B------:R-:W-:-:S02]  /*04f0*/  LEA.HI.X.SX32 R23, R17, R0, 0x1, P1 ;  /* 0x0000000011177211 */ /* 0x000fc400008f0eff */
[C---:B------:R-:W-:Y:S02]  /*0500*/  LEA R33, R14.reuse, R31, 0x2 ;  /* 0x0000001f0e217211 */ /* 0x040fe400078e10ff */
[----:B------:R-:W-:Y:S01]  /*0510*/  LEA.HI.X.SX32 R27, R27, R0, 0x1, P0 ;  /* 0x000000001b1b7211 */ /* 0x000fe200000f0eff */
[----:B------:R0:W2:Y:S01]  /*0520*/  LDG.E.U16 R17, desc[UR10][R22.64] ;  /* 0x0000000a16117981 */ /* 0x0000a2000c1e1500 */
[-C--:B------:R-:W-:Y:S02]  /*0530*/  LEA R28, P0, R29, R2.reuse, 0x1 ;  /* 0x000000021d1c7211 */ /* 0x080fe400078008ff */
[----:B------:R-:W-:Y:S01]  /*0540*/  LEA R30, P1, R31, R2, 0x1 ;  /* 0x000000021f1e7211 */ /* 0x000fe200078208ff */
[----:B------:R1:W2:Y:S01]  /*0550*/  LDG.E.U16 R19, desc[UR10][R26.64] ;  /* 0x0000000a1a137981 */ /* 0x0002a2000c1e1500 */
[----:B------:R-:W-:Y:S02]  /*0560*/  LEA.HI.X.SX32 R29, R29, R0, 0x1, P0 ;  /* 0x000000001d1d7211 */ /* 0x000fe400000f0eff */
[----:B------:R-:W-:Y:S01]  /*0570*/  LEA R32, P0, R33, R2, 0x1 ;  /* 0x0000000221207211 */ /* 0x000fe200078008ff */
[----:B0-----:R-:W-:-:S03]  /*0580*/  IMAD R23, R14, 0x4, R33 ;  /* 0x000000040e177824 */ /* 0x001fc600078e0221 */
[----:B------:R-:W-:Y:S01]  /*0590*/  LEA.HI.X.SX32 R33, R33, R0, 0x1, P0 ;  /* 0x0000000021217211 */ /* 0x000fe200000f0eff */
[----:B------:R0:W2:Y:S01]  /*05a0*/  LDG.E.U16 R20, desc[UR10][R28.64] ;  /* 0x0000000a1c147981 */ /* 0x0000a2000c1e1500 */
[C---:B------:R-:W-:Y:S01]  /*05b0*/  IMAD R25, R14.reuse, 0x4, R23 ;  /* 0x000000040e197824 */ /* 0x040fe200078e0217 */
[C---:B------:R-:W-:Y:S02]  /*05c0*/  LEA R34, P0, R23.reuse, R2, 0x1 ;  /* 0x0000000217227211 */ /* 0x040fe400078008ff */
[----:B------:R-:W2:Y:S01]  /*05d0*/  LDG.E.U16 R22, desc[UR10][R32.64] ;  /* 0x0000000a20167981 */ /* 0x000ea2000c1e1500 */
[C---:B------:R-:W-:Y:S01]  /*05e0*/  IMAD R39, R14.reuse, 0x4, R25 ;  /* 0x000000040e277824 */ /* 0x040fe200078e0219 */
[----:B------:R-:W-:Y:S02]  /*05f0*/  LEA.HI.X.SX32 R35, R23, R0, 0x1, P0 ;  /* 0x0000000017237211 */ /* 0x000fe400000f0eff */
[----:B------:R-:W-:Y:S02]  /*0600*/  LEA R36, P0, R25, R2, 0x1 ;  /* 0x0000000219247211 */ /* 0x000fe400078008ff */
[----:B-1----:R-:W-:Y:S01]  /*0610*/  LEA R27, R14, R39, 0x2 ;  /* 0x000000270e1b7211 */ /* 0x002fe200078e10ff */
[----:B------:R-:W2:Y:S01]  /*0620*/  LDG.E.U16 R23, desc[UR10][R34.64] ;  /* 0x0000000a22177981 */ /* 0x000ea2000c1e1500 */
[----:B------:R-:W-:-:S02]  /*0630*/  LEA.HI.X.SX32 R31, R31, R0, 0x1, P1 ;  /* 0x000000001f1f7211 */ /* 0x000fc400008f0eff */
[----:B------:R-:W-:Y:S01]  /*0640*/  LEA.HI.X.SX32 R37, R25, R0, 0x1, P0 ;  /* 0x0000000019257211 */ /* 0x000fe200000f0eff */
[C---:B0-----:R-:W-:Y:S01]  /*0650*/  IMAD R29, R14.reuse, 0x4, R27 ;  /* 0x000000040e1d7824 */ /* 0x041fe200078e021b */
[C---:B------:R-:W-:Y:S01]  /*0660*/  LEA R40, P0, R27.reuse, R2, 0x1 ;  /* 0x000000021b287211 */ /* 0x040fe200078008ff */
[----:B------:R0:W2:Y:S03]  /*0670*/  LDG.E.U16 R21, desc[UR10][R30.64] ;  /* 0x0000000a1e157981 */ /* 0x0000a6000c1e1500 */
[----:B------:R-:W-:Y:S01]  /*0680*/  LEA.HI.X.SX32 R41, R27, R0, 0x1, P0 ;  /* 0x000000001b297211 */ /* 0x000fe200000f0eff */
[----:B------:R-:W-:Y:S01]  /*0690*/  IMAD R27, R14, 0x4, R29 ;  /* 0x000000040e1b7824 */ /* 0x000fe200078e021d */
[-C--:B------:R-:W-:Y:S01]  /*06a0*/  LEA R38, P1, R39, R2.reuse, 0x1 ;  /* 0x0000000227267211 */ /* 0x080fe200078208ff */
[----:B------:R1:W2:Y:S01]  /*06b0*/  LDG.E.U16 R24, desc[UR10][R36.64] ;  /* 0x0000000a24187981 */ /* 0x0002a2000c1e1500 */
[----:B0-----:R-:W-:-:S03]  /*06c0*/  LEA R30, P0, R29, R2, 0x1 ;  /* 0x000000021d1e7211 */ /* 0x001fc600078008ff */
[----:B------:R-:W2:Y:S01]  /*06d0*/  LDG.E.U16 R26, desc[UR10][R40.64] ;  /* 0x0000000a281a7981 */ /* 0x000ea2000c1e1500 */
[-C--:B------:R-:W-:Y:S01]  /*06e0*/  LEA.HI.X.SX32 R31, R29, R0.reuse, 0x1, P0 ;  /* 0x000000001d1f7211 */ /* 0x080fe200000f0eff */
[----:B------:R-:W-:Y:S01]  /*06f0*/  IMAD R29, R14, 0x4, R27 ;  /* 0x000000040e1d7824 */ /* 0x000fe200078e021b */
[----:B------:R-:W-:-:S04]  /*0700*/  LEA.HI.X.SX32 R39, R39, R0, 0x1, P1 ;  /* 0x0000000027277211 */ /* 0x000fc800008f0eff */
[----:B------:R-:W-:Y:S01]  /*0710*/  LEA R43, R14, R29, 0x2 ;  /* 0x0000001d0e2b7211 */ /* 0x000fe200078e10ff */
[----:B------:R0:W2:Y:S01]  /*0720*/  LDG.E.U16 R25, desc[UR10][R38.64] ;  /* 0x0000000a26197981 */ /* 0x0000a2000c1e1500 */
[----:B------:R-:W-:-:S04]  /*0730*/  LEA R32, P0, R27, R2, 0x1 ;  /* 0x000000021b207211 */ /* 0x000fc800078008ff */
[----:B------:R-:W-:Y:S02]  /*0740*/  LEA.HI.X.SX32 R33, R27, R0, 0x1, P0 ;  /* 0x000000001b217211 */ /* 0x000fe400000f0eff */
[C---:B-1----:R-:W-:Y:S01]  /*0750*/  LEA R36, P0, R43.reuse, R2, 0x1 ;  /* 0x000000022b247211 */ /* 0x042fe200078008ff */
[----:B------:R-:W2:Y:S01]  /*0760*/  LDG.E.U16 R27, desc[UR10][R30.64] ;  /* 0x0000000a1e1b7981 */ /* 0x000ea2000c1e1500 */
[C---:B0-----:R-:W-:Y:S02]  /*0770*/  IMAD R39, R14.reuse, 0x4, R43 ;  /* 0x000000040e277824 */ /* 0x041fe400078e022b */
[----:B------:R-:W-:Y:S01]  /*0780*/  LEA.HI.X.SX32 R37, R43, R0, 0x1, P0 ;  /* 0x000000002b257211 */ /* 0x000fe200000f0eff */
[----:B------:R-:W2:Y:S01]  /*0790*/  LDG.E.U16 R28, desc[UR10][R32.64] ;  /* 0x0000000a201c7981 */ /* 0x000ea2000c1e1500 */
[----:B------:R-:W-:Y:S01]  /*07a0*/  IMAD R41, R14, 0x4, R39 ;  /* 0x000000040e297824 */ /* 0x000fe200078e0227 */
[----:B------:R-:W-:-:S03]  /*07b0*/  LEA R34, P1, R29, R2, 0x1 ;  /* 0x000000021d227211 */ /* 0x000fc600078208ff */
[C---:B------:R-:W-:Y:S01]  /*07c0*/  IMAD R43, R14.reuse, 0x4, R41 ;  /* 0x000000040e2b7824 */ /* 0x040fe200078e0229 */
[----:B------:R-:W-:Y:S01]  /*07d0*/  LEA R38, P0, R39, R2, 0x1 ;  /* 0x0000000227267211 */ /* 0x000fe200078008ff */
[----:B------:R-:W2:Y:S01]  /*07e0*/  LDG.E.U16 R30, desc[UR10][R36.64] ;  /* 0x0000000a241e7981 */ /* 0x000ea2000c1e1500 */
[-C--:B------:R-:W-:Y:S02]  /*07f0*/  LEA.HI.X.SX32 R35, R29, R0.reuse, 0x1, P1 ;  /* 0x000000001d237211 */ /* 0x080fe400008f0eff */
[----:B------:R-:W-:Y:S02]  /*0800*/  LEA R45, R14, R43, 0x2 ;  /* 0x0000002b0e2d7211 */ /* 0x000fe400078e10ff */
[----:B------:R-:W-:Y:S01]  /*0810*/  LEA.HI.X.SX32 R39, R39, R0, 0x1, P0 ;  /* 0x0000000027277211 */ /* 0x000fe200000f0eff */
[----:B------:R0:W2:Y:S01]  /*0820*/  LDG.E.U16 R29, desc[UR10][R34.64] ;  /* 0x0000000a221d7981 */ /* 0x0000a2000c1e1500 */
[-C--:B------:R-:W-:Y:S02]  /*0830*/  LEA R40, P0, R41, R2.reuse, 0x1 ;  /* 0x0000000229287211 */ /* 0x080fe400078008ff */
[----:B------:R-:W-:Y:S01]  /*0840*/  LEA R42, P1, R43, R2, 0x1 ;  /* 0x000000022b2a7211 */ /* 0x000fe200078208ff */
[----:B------:R1:W2:Y:S01]  /*0850*/  LDG.E.U16 R31, desc[UR10][R38.64] ;  /* 0x0000000a261f7981 */ /* 0x0002a2000c1e1500 */
[----:B------:R-:W-:-:S02]  /*0860*/  LEA.HI.X.SX32 R41, R41, R0, 0x1, P0 ;  /* 0x0000000029297211 */ /* 0x000fc400000f0eff */
        /* <DEDUP_REMOVED lines=131> */
[----:B------:R-:W-:-:S04]  /*10a0*/  IMAD R77, R14, 0x4, R75 ;  /* 0x000000040e4d7824 */ /* 0x000fc800078e024b */
[C---:B------:R-:W-:Y:S01]  /*10b0*/  IMAD R79, R14.reuse, 0x4, R77 ;  /* 0x000000040e4f7824 */ /* 0x040fe200078e024d */
[C---:B------:R-:W-:Y:S01]  /*10c0*/  LEA R70, P1, R65.reuse, R2, 0x1 ;  /* 0x0000000241467211 */ /* 0x040fe200078208ff */
[----:B------:R-:W2:Y:S03]  /*10d0*/  LDG.E.U16 R66, desc[UR10][R72.64] ;  /* 0x0000000a48427981 */ /* 0x000ea6000c1e1500 */
[----:B------:R-:W-:Y:S02]  /*10e0*/  LEA R81, R14, R79, 0x2 ;  /* 0x0000004f0e517211 */ /* 0x000fe400078e10ff */
[----:B------:R-:W-:-:S03]  /*10f0*/  LEA.HI.X.SX32 R71, R65, R0, 0x1, P1 ;  /* 0x0000000041477211 */ /* 0x000fc600008f0eff */
[C---:B------:R-:W-:Y:S02]  /*1100*/  IMAD R83, R14.reuse, 0x4, R81 ;  /* 0x000000040e537824 */ /* 0x040fe400078e0251 */
[----:B------:R0:W2:Y:S01]  /*1110*/  LDG.E.U16 R65, desc[UR10][R70.64] ;  /* 0x0000000a46417981 */ /* 0x0000a2000c1e1500 */
[----:B------:R-:W-:Y:S01]  /*1120*/  LEA R74, P0, R75, R2, 0x1 ;  /* 0x000000024b4a7211 */ /* 0x000fe200078008ff */
[----:B0-----:R-:W-:-:S04]  /*1130*/  IMAD R71, R14, 0x4, R83 ;  /* 0x000000040e477824 */ /* 0x001fc800078e0253 */
[----:B------:R-:W-:Y:S01]  /*1140*/  IMAD R73, R14, 0x4, R71 ;  /* 0x000000040e497824 */ /* 0x000fe200078e0247 */
[----:B------:R-:W-:-:S04]  /*1150*/  LEA.HI.X.SX32 R75, R75, R0, 0x1, P0 ;  /* 0x000000004b4b7211 */ /* 0x000fc800000f0eff */
[----:B------:R-:W-:Y:S01]  /*1160*/  LEA R87, R14, R73, 0x2 ;  /* 0x000000490e577211 */ /* 0x000fe200078e10ff */
[----:B------:R0:W2:Y:S01]  /*1170*/  LDG.E.U16 R67, desc[UR10][R74.64] ;  /* 0x0000000a4a437981 */ /* 0x0000a2000c1e1500 */
[----:B------:R-:W-:-:S03]  /*1180*/  LEA R76, P0, R77, R2, 0x1 ;  /* 0x000000024d4c7211 */ /* 0x000fc600078008ff */
[----:B0-----:R-:W-:-:S04]  /*1190*/  IMAD R75, R14, 0x4, R87 ;  /* 0x000000040e4b7824 */ /* 0x001fc800078e0257 */
[C---:B------:R-:W-:Y:S01]  /*11a0*/  IMAD R89, R14.reuse, 0x4, R75 ;  /* 0x000000040e597824 */ /* 0x040fe200078e024b */
[----:B------:R-:W-:Y:S02]  /*11b0*/  LEA.HI.X.SX32 R77, R77, R0, 0x1, P0 ;  /* 0x000000004d4d7211 */ /* 0x000fe400000f0eff */
[-C--:B------:R-:W-:Y:S01]  /*11c0*/  LEA R80, P0, R81, R2.reuse, 0x1 ;  /* 0x0000000251507211 */ /* 0x080fe200078008ff */
[C---:B------:R-:W-:Y:S01]  /*11d0*/  IMAD R91, R14.reuse, 0x4, R89 ;  /* 0x000000040e5b7824 */ /* 0x040fe200078e0259 */
[----:B------:R-:W-:Y:S01]  /*11e0*/  LEA R78, P1, R79, R2, 0x1 ;  /* 0x000000024f4e7211 */ /* 0x000fe200078208ff */
[----:B------:R-:W2:Y:S01]  /*11f0*/  LDG.E.U16 R68, desc[UR10][R76.64] ;  /* 0x0000000a4c447981 */ /* 0x000ea2000c1e1500 */
[----:B------:R-:W-:Y:S02]  /*1200*/  LEA.HI.X.SX32 R81, R81, R0, 0x1, P0 ;  /* 0x0000000051517211 */ /* 0x000fe400000f0eff */
[C---:B------:R-:W-:Y:S02]  /*1210*/  LEA R93, R14.reuse, R91, 0x2 ;  /* 0x0000005b0e5d7211 */ /* 0x040fe400078e10ff */
[----:B------:R-:W-:Y:S01]  /*1220*/  LEA R82, P0, R83, R2, 0x1 ;  /* 0x0000000253527211 */ /* 0x000fe200078008ff */
[----:B------:R-:W2:Y:S01]  /*1230*/  LDG.E.U16 R70, desc[UR10][R80.64] ;  /* 0x0000000a50467981 */ /* 0x000ea2000c1e1500 */
[-C--:B------:R-:W-:Y:S01]  /*1240*/  LEA.HI.X.SX32 R79, R79, R0.reuse, 0x1, P1 ;  /* 0x000000004f4f7211 */ /* 0x080fe200008f0eff */
[----:B------:R-:W-:Y:S01]  /*1250*/  IMAD R95, R14, 0x4, R93 ;  /* 0x000000040e5f7824 */ /* 0x000fe200078e025d */
[----:B------:R-:W-:-:S02]  /*1260*/  LEA.HI.X.SX32 R83, R83, R0, 0x1, P0 ;  /* 0x0000000053537211 */ /* 0x000fc400000f0eff */
[C---:B------:R-:W-:Y:S01]  /*1270*/  LEA R84, P0, R71.reuse, R2, 0x1 ;  /* 0x0000000247547211 */ /* 0x040fe200078008ff */
[C---:B------:R-:W-:Y:S01]  /*1280*/  IMAD R97, R14.reuse, 0x4, R95 ;  /* 0x000000040e617824 */ /* 0x040fe200078e025f */
[----:B------:R0:W2:Y:S02]  /*1290*/  LDG.E.U16 R69, desc[UR10][R78.64] ;  /* 0x0000000a4e457981 */ /* 0x0000a4000c1e1500 */
[----:B------:R-:W-:Y:S01]  /*12a0*/  LEA.HI.X.SX32 R85, R71, R0, 0x1, P0 ;  /* 0x0000000047557211 */ /* 0x000fe200000f0eff */
[----:B------:R-:W-:Y:S01]  /*12b0*/  IMAD R99, R14, 0x4, R97 ;  /* 0x000000040e637824 */ /* 0x000fe200078e0261 */
[----:B------:R1:W2:Y:S01]  /*12c0*/  LDG.E.U16 R71, desc[UR10][R82.64] ;  /* 0x0000000a52477981 */ /* 0x0002a2000c1e1500 */
[----:B0-----:R-:W-:-:S03]  /*12d0*/  LEA R78, P0, R87, R2, 0x1 ;  /* 0x00000002574e7211 */ /* 0x001fc600078008ff */
[----:B------:R0:W2:Y:S01]  /*12e0*/  LDG.E.U16 R72, desc[UR10][R84.64] ;  /* 0x0000000a54487981 */ /* 0x0000a2000c1e1500 */
[----:B------:R-:W-:Y:S02]  /*12f0*/  LEA.HI.X.SX32 R79, R87, R0, 0x1, P0 ;  /* 0x00000000574f7211 */ /* 0x000fe400000f0eff */
[C---:B------:R-:W-:Y:S02]  /*1300*/  LEA R80, P0, R75.reuse, R2, 0x1 ;  /* 0x000000024b507211 */ /* 0x040fe400078008ff */
[C---:B------:R-:W-:Y:S01]  /*1310*/  LEA R101, R14.reuse, R99, 0x2 ;  /* 0x000000630e657211 */ /* 0x040fe200078e10ff */
[----:B------:R-:W2:Y:S01]  /*1320*/  LDG.E.U16 R74, desc[UR10][R78.64] ;  /* 0x0000000a4e4a7981 */ /* 0x000ea2000c1e1500 */
[----:B------:R-:W-:Y:S02]  /*1330*/  LEA.HI.X.SX32 R81, R75, R0, 0x1, P0 ;  /* 0x000000004b517211 */ /* 0x000fe400000f0eff */
[-C--:B-1----:R-:W-:Y:S01]  /*1340*/  LEA R82, P0, R89, R2.reuse, 0x1 ;  /* 0x0000000259527211 */ /* 0x082fe200078008ff */
[C---:B------:R-:W-:Y:S01]  /*1350*/  IMAD R103, R14.reuse, 0x4, R101 ;  /* 0x000000040e677824 */ /* 0x040fe200078e0265 */
[----:B------:R-:W-:Y:S01]  /*1360*/  LEA R76, P1, R73, R2, 0x1 ;  /* 0x00000002494c7211 */ /* 0x000fe200078208ff */
[----:B------:R-:W2:Y:S01]  /*1370*/  LDG.E.U16 R75, desc[UR10][R80.64] ;  /* 0x0000000a504b7981 */ /* 0x000ea2000c1e1500 */
[----:B------:R-:W-:Y:S01]  /*1380*/  LEA.HI.X.SX32 R83, R89, R0, 0x1, P0 ;  /* 0x0000000059537211 */ /* 0x000fe200000f0eff */
[----:B------:R-:W-:Y:S01]  /*1390*/  IMAD R105, R14, 0x4, R103 ;  /* 0x000000040e697824 */ /* 0x000fe200078e0267 */
[----:B0-----:R-:W-:-:S03]  /*13a0*/  LEA R84, P0, R93, R2, 0x1 ;  /* 0x000000025d547211 */ /* 0x001fc600078008ff */
[C---:B------:R-:W-:Y:S01]  /*13b0*/  IMAD R107, R14.reuse, 0x4, R105 ;  /* 0x000000040e6b7824 */ /* 0x040fe200078e0269 */
[----:B------:R-:W-:Y:S02]  /*13c0*/  LEA.HI.X.SX32 R85, R93, R0, 0x1, P0 ;  /* 0x000000005d557211 */ /* 0x000fe400000f0eff */
[----:B------:R-:W-:Y:S02]  /*13d0*/  LEA R88, P0, R95, R2, 0x1 ;  /* 0x000000025f587211 */ /* 0x000fe400078008ff */
[-C--:B------:R-:W-:Y:S01]  /*13e0*/  LEA.HI.X.SX32 R77, R73, R0.reuse, 0x1, P1 ;  /* 0x00000000494d7211 */ /* 0x080fe200008f0eff */
[----:B------:R-:W2:Y:S01]  /*13f0*/  LDG.E.U16 R78, desc[UR10][R84.64] ;  /* 0x0000000a544e7981 */ /* 0x000ea2000c1e1500 */
[----:B------:R-:W-:Y:S02]  /*1400*/  LEA.HI.X.SX32 R89, R95, R0, 0x1, P0 ;  /* 0x000000005f597211 */ /* 0x000fe400000f0eff */
[----:B------:R-:W-:Y:S01]  /*1410*/  LEA R95, R14, R107, 0x2 ;  /* 0x0000006b0e5f7211 */ /* 0x000fe200078e10ff */
[----:B------:R-:W2:Y:S01]  /*1420*/  LDG.E.U16 R73, desc[UR10][R76.64] ;  /* 0x0000000a4c497981 */ /* 0x000ea2000c1e1500 */
[----:B------:R-:W-:-:S02]  /*1430*/  LEA R86, P1, R91, R2, 0x1 ;  /* 0x000000025b567211 */ /* 0x000fc400078208ff */
[----:B------:R-:W-:Y:S01]  /*1440*/  LEA R90, P0, R97, R2, 0x1 ;  /* 0x00000002615a7211 */ /* 0x000fe200078008ff */
[C---:B------:R-:W-:Y:S01]  /*1450*/  IMAD R109, R14.reuse, 0x4, R95 ;  /* 0x000000040e6d7824 */ /* 0x040fe200078e025f */
[-C--:B------:R-:W-:Y:S01]  /*1460*/  LEA.HI.X.SX32 R87, R91, R0.reuse, 0x1, P1 ;  /* 0x000000005b577211 */ /* 0x080fe200008f0eff */
[----:B------:R-:W2:Y:S01]  /*1470*/  LDG.E.U16 R79, desc[UR10][R88.64] ;  /* 0x0000000a584f7981 */ /* 0x000ea2000c1e1500 */
[----:B------:R-:W-:Y:S01]  /*1480*/  LEA.HI.X.SX32 R91, R97, R0, 0x1, P0 ;  /* 0x00000000615b7211 */ /* 0x000fe200000f0eff */
[C---:B------:R-:W-:Y:S02]  /*1490*/  IMAD R97, R14.reuse, 0x4, R109 ;  /* 0x000000040e617824 */ /* 0x040fe400078e026d */
[----:B------:R0:W2:Y:S02]  /*14a0*/  LDG.E.U16 R76, desc[UR10][R82.64] ;  /* 0x0000000a524c7981 */ /* 0x0000a4000c1e1500 */
[C---:B------:R-:W-:Y:S01]  /*14b0*/  IMAD R111, R14.reuse, 0x4, R97 ;  /* 0x000000040e6f7824 */ /* 0x040fe200078e0261 */
[-C--:B------:R-:W-:Y:S01]  /*14c0*/  LEA R92, P1, R99, R2.reuse, 0x1 ;  /* 0x00000002635c7211 */ /* 0x080fe200078208ff */
[----:B------:R-:W2:Y:S03]  /*14d0*/  LDG.E.U16 R77, desc[UR10][R86.64] ;  /* 0x0000000a564d7981 */ /* 0x000ea6000c1e1500 */
[----:B------:R-:W-:Y:S01]  /*14e0*/  LEA R113, R14, R111, 0x2 ;  /* 0x0000006f0e717211 */ /* 0x000fe200078e10ff */
[----:B------:R-:W2:Y:S01]  /*14f0*/  LDG.E.U16 R80, desc[UR10][R90.64] ;  /* 0x0000000a5a507981 */ /* 0x000ea2000c1e1500 */
[----:B0-----:R-:W-:-:S04]  /*1500*/  LEA R82, P0, R101, R2, 0x1 ;  /* 0x0000000265527211 */ /* 0x001fc800078008ff */
[----:B------:R-:W-:Y:S02]  /*1510*/  LEA.HI.X.SX32 R83, R101, R0, 0x1, P0 ;  /* 0x0000000065537211 */ /* 0x000fe400000f0eff */
[----:B------:R-:W-:Y:S01]  /*1520*/  LEA R84, P0, R103, R2, 0x1 ;  /* 0x0000000267547211 */ /* 0x000fe200078008ff */
[C---:B------:R-:W-:Y:S01]  /*1530*/  IMAD R115, R14.reuse, 0x4, R113 ;  /* 0x000000040e737824 */ /* 0x040fe200078e0271 */
[-C--:B------:R-:W-:Y:S01]  /*1540*/  LEA.HI.X.SX32 R93, R99, R0.reuse, 0x1, P1 ;  /* 0x00000000635d7211 */ /* 0x080fe200008f0eff */
[----:B------:R-:W2:Y:S01]  /*1550*/  LDG.E.U16 R86, desc[UR10][R82.64] ;  /* 0x0000000a52567981 */ /* 0x000ea2000c1e1500 */
[----:B------:R-:W-:Y:S01]  /*1560*/  LEA.HI.X.SX32 R85, R103, R0, 0x1, P0 ;  /* 0x0000000067557211 */ /* 0x000fe200000f0eff */
[C---:B------:R-:W-:Y:S01]  /*1570*/  IMAD R117, R14.reuse, 0x4, R115 ;  /* 0x000000040e757824 */ /* 0x040fe200078e0273 */
[C---:B------:R-:W-:Y:S01]  /*1580*/  LEA R88, P0, R105.reuse, R2, 0x1 ;  /* 0x0000000269587211 */ /* 0x040fe200078008ff */
[----:B------:R0:W2:Y:S03]  /*1590*/  LDG.E.U16 R81, desc[UR10][R92.64] ;  /* 0x0000000a5c517981 */ /* 0x0000a6000c1e1500 */
[----:B------:R-:W-:Y:S01]  /*15a0*/  LEA.HI.X.SX32 R89, R105, R0, 0x1, P0 ;  /* 0x0000000069597211 */ /* 0x000fe200000f0eff */
[C---:B------:R-:W-:Y:S01]  /*15b0*/  IMAD R105, R14.reuse, 0x4, R117 ;  /* 0x000000040e697824 */ /* 0x040fe200078e0275 */
[----:B------:R1:W3:Y:S04]  /*15c0*/  LDG.E.U16 R87, desc[UR10][R84.64] ;  /* 0x0000000a54577981 */ /* 0x0002e8000c1e1500 */
[----:B------:R-:W-:Y:S01]  /*15d0*/  LEA R119, R14, R105, 0x2 ;  /* 0x000000690e777211 */ /* 0x000fe200078e10ff */
[----:B------:R1:W3:Y:S01]  /*15e0*/  LDG.E.U16 R98, desc[UR10][R88.64] ;  /* 0x0000000a58627981 */ /* 0x0002e2000c1e1500 */
[----:B0-----:R-:W-:-:S03]  /*15f0*/  LEA R92, P0, R95, R2, 0x1 ;  /* 0x000000025f5c7211 */ /* 0x001fc600078008ff */
[C---:B------:R-:W-:Y:S01]  /*1600*/  IMAD R121, R14.reuse, 0x4, R119 ;  /* 0x000000040e797824 */ /* 0x040fe200078e0277 */
[----:B------:R-:W-:Y:S02]  /*1610*/  LEA.HI.X.SX32 R93, R95, R0, 0x1, P0 ;  /* 0x000000005f5d7211 */ /* 0x000fe400000f0eff */
[-C--:B------:R-:W-:Y:S01]  /*1620*/  LEA R82, P0, R109, R2.reuse, 0x1 ;  /* 0x000000026d527211 */ /* 0x080fe200078008ff */
[C---:B------:R-:W-:Y:S01]  /*1630*/  IMAD R123, R14.reuse, 0x4, R121 ;  /* 0x000000040e7b7824 */ /* 0x040fe200078e0279 */
[----:B------:R-:W-:Y:S01]  /*1640*/  LEA R90, P1, R107, R2, 0x1 ;  /* 0x000000026b5a7211 */ /* 0x000fe200078208ff */
[----:B------:R0:W4:Y:S01]  /*1650*/  LDG.E.U16 R100, desc[UR10][R92.64] ;  /* 0x0000000a5c647981 */ /* 0x000122000c1e1500 */
[----:B------:R-:W-:Y:S01]  /*1660*/  LEA.HI.X.SX32 R83, R109, R0, 0x1, P0 ;  /* 0x000000006d537211 */ /* 0x000fe200000f0eff */
[----:B------:R-:W-:Y:S01]  /*1670*/  IMAD R125, R14, 0x4, R123 ;  /* 0x000000040e7d7824 */ /* 0x000fe200078e027b */
[----:B-1----:R-:W-:Y:S02]  /*1680*/  LEA R84, P0, R97, R2, 0x1 ;  /* 0x0000000261547211 */ /* 0x002fe400078008ff */
[-C--:B------:R-:W-:Y:S01]  /*1690*/  LEA.HI.X.SX32 R91, R107, R0.reuse, 0x1, P1 ;  /* 0x000000006b5b7211 */ /* 0x080fe200008f0eff */
[----:B------:R-:W4:Y:S01]  /*16a0*/  LDG.E.U16 R101, desc[UR10][R82.64] ;  /* 0x0000000a52657981 */ /* 0x000f22000c1e1500 */
[----:B------:R-:W-:-:S02]  /*16b0*/  LEA.HI.X.SX32 R85, R97, R0, 0x1, P0 ;  /* 0x0000000061557211 */ /* 0x000fc400000f0eff */
[C---:B------:R-:W-:Y:S01]  /*16c0*/  LEA R94, P1, R111.reuse, R2, 0x1 ;  /* 0x000000026f5e7211 */ /* 0x040fe200078208ff */
[----:B------:R1:W4:Y:S01]  /*16d0*/  LDG.E.U16 R99, desc[UR10][R90.64] ;  /* 0x0000000a5a637981 */ /* 0x000322000c1e1500 */
[C---:B------:R-:W-:Y:S02]  /*16e0*/  LEA R97, R14.reuse, R125, 0x2 ;  /* 0x0000007d0e617211 */ /* 0x040fe400078e10ff */
[----:B------:R-:W-:Y:S01]  /*16f0*/  LEA.HI.X.SX32 R95, R111, R0, 0x1, P1 ;  /* 0x000000006f5f7211 */ /* 0x000fe200008f0eff */
[----:B------:R5:W4:Y:S01]  /*1700*/  LDG.E.U16 R102, desc[UR10][R84.64] ;  /* 0x0000000a54667981 */ /* 0x000b22000c1e1500 */
[-C--:B------:R-:W-:Y:S01]  /*1710*/  LEA R88, P0, R113, R2.reuse, 0x1 ;  /* 0x0000000271587211 */ /* 0x080fe200078008ff */
[C---:B------:R-:W-:Y:S01]  /*1720*/  IMAD R111, R14.reuse, 0x4, R97 ;  /* 0x000000040e6f7824 */ /* 0x040fe200078e0261 */
[----:B0-----:R-:W-:Y:S01]  /*1730*/  LEA R92, P1, R105, R2, 0x1 ;  /* 0x00000002695c7211 */ /* 0x001fe200078208ff */
[----:B------:R-:W4:Y:S01]  /*1740*/  LDG.E.U16 R103, desc[UR10][R94.64] ;  /* 0x0000000a5e677981 */ /* 0x000f22000c1e1500 */
[----:B------:R-:W-:Y:S01]  /*1750*/  LEA.HI.X.SX32 R89, R113, R0, 0x1, P0 ;  /* 0x0000000071597211 */ /* 0x000fe200000f0eff */
[----:B------:R-:W-:Y:S01]  /*1760*/  IMAD R113, R14, 0x4, R111 ;  /* 0x000000040e717824 */ /* 0x000fe200078e026f */
[----:B-1----:R-:W-:-:S03]  /*1770*/  LEA R90, P0, R115, R2, 0x1 ;  /* 0x00000002735a7211 */ /* 0x002fc600078008ff */
[C---:B------:R-:W-:Y:S01]  /*1780*/  IMAD R127, R14.reuse, 0x4, R113 ;  /* 0x000000040e7f7824 */ /* 0x040fe200078e0271 */
[----:B------:R-:W-:Y:S01]  /*1790*/  LEA.HI.X.SX32 R91, R115, R0, 0x1, P0 ;  /* 0x00000000735b7211 */ /* 0x000fe200000f0eff */
[----:B------:R0:W4:Y:S03]  /*17a0*/  LDG.E.U16 R106, desc[UR10][R88.64] ;  /* 0x0000000a586a7981 */ /* 0x000126000c1e1500 */
[----:B------:R-:W-:Y:S01]  /*17b0*/  LEA R115, R14, R127, 0x2 ;  /* 0x0000007f0e737211 */ /* 0x000fe200078e10ff */
[----:B------:R1:W4:Y:S01]  /*17c0*/  LDG.E.U16 R107, desc[UR10][R90.64] ;  /* 0x0000000a5a6b7981 */ /* 0x000322000c1e1500 */
[----:B------:R-:W-:-:S03]  /*17d0*/  LEA R82, P0, R117, R2, 0x1 ;  /* 0x0000000275527211 */ /* 0x000fc600078008ff */
[----:B------:R-:W-:Y:S01]  /*17e0*/  IMAD R129, R14, 0x4, R115 ;  /* 0x000000040e817824 */ /* 0x000fe200078e0273 */
[----:B------:R-:W-:-:S03]  /*17f0*/  LEA.HI.X.SX32 R83, R117, R0, 0x1, P0 ;  /* 0x0000000075537211 */ /* 0x000fc600000f0eff */
[C---:B------:R-:W-:Y:S01]  /*1800*/  IMAD R117, R14.reuse, 0x4, R129 ;  /* 0x000000040e757824 */ /* 0x040fe200078e0281 */
[----:B------:R-:W-:Y:S01]  /*1810*/  LEA.HI.X.SX32 R93, R105, R0, 0x1, P1 ;  /* 0x00000000695d7211 */ /* 0x000fe200008f0eff */
[----:B------:R1:W4:Y:S01]  /*1820*/  LDG.E.U16 R108, desc[UR10][R82.64] ;  /* 0x0000000a526c7981 */ /* 0x000322000c1e1500 */
[C---:B-----5:R-:W-:Y:S01]  /*1830*/  LEA R84, P0, R119.reuse, R2, 0x1 ;  /* 0x0000000277547211 */ /* 0x060fe200078008ff */
[C---:B------:R-:W-:Y:S02]  /*1840*/  IMAD R105, R14.reuse, 0x4, R117 ;  /* 0x000000040e697824 */ /* 0x040fe400078e0275 */
[----:B------:R5:W4:Y:S01]  /*1850*/  LDG.E.U16 R109, desc[UR10][R92.64] ;  /* 0x0000000a5c6d7981 */ /* 0x000b22000c1e1500 */
[----:B------:R-:W-:Y:S02]  /*1860*/  LEA.HI.X.SX32 R85, R119, R0, 0x1, P0 ;  /* 0x0000000077557211 */ /* 0x000fe400000f0eff */
[C---:B0-----:R-:W-:Y:S02]  /*1870*/  LEA R88, P0, R121.reuse, R2, 0x1 ;  /* 0x0000000279587211 */ /* 0x041fe400078008ff */
[----:B------:R-:W-:Y:S01]  /*1880*/  LEA R119, R14, R105, 0x2 ;  /* 0x000000690e777211 */ /* 0x000fe200078e10ff */
[----:B------:R0:W4:Y:S01]  /*1890*/  LDG.E.U16 R110, desc[UR10][R84.64] ;  /* 0x0000000a546e7981 */ /* 0x000122000c1e1500 */
[----:B------:R-:W-:-:S03]  /*18a0*/  LEA.HI.X.SX32 R89, R121, R0, 0x1, P0 ;  /* 0x0000000079597211 */ /* 0x000fc600000f0eff */
[C---:B------:R-:W-:Y:S01]  /*18b0*/  IMAD R121, R14.reuse, 0x4, R119 ;  /* 0x000000040e797824 */ /* 0x040fe200078e0277 */
[C---:B-1----:R-:W-:Y:S01]  /*18c0*/  LEA R90, P0, R123.reuse, R2, 0x1 ;  /* 0x000000027b5a7211 */ /* 0x042fe200078008ff */
[----:B------:R1:W4:Y:S02]  /*18d0*/  LDG.E.U16 R112, desc[UR10][R88.64] ;  /* 0x0000000a58707981 */ /* 0x000324000c1e1500 */
[C---:B------:R-:W-:Y:S01]  /*18e0*/  IMAD R131, R14.reuse, 0x4, R121 ;  /* 0x000000040e837824 */ /* 0x040fe200078e0279 */
[----:B------:R-:W-:Y:S02]  /*18f0*/  LEA.HI.X.SX32 R91, R123, R0, 0x1, P0 ;  /* 0x000000007b5b7211 */ /* 0x000fe400000f0eff */
[-C--:B------:R-:W-:Y:S01]  /*1900*/  LEA R82, P1, R125, R2.reuse, 0x1 ;  /* 0x000000027d527211 */ /* 0x080fe200078208ff */
[----:B------:R-:W-:Y:S01]  /*1910*/  IMAD R123, R14, 0x4, R131 ;  /* 0x000000040e7b7824 */ /* 0x000fe200078e0283 */
[----:B-----5:R-:W-:Y:S01]  /*1920*/  LEA R92, P0, R97, R2, 0x1 ;  /* 0x00000002615c7211 */ /* 0x020fe200078008ff */
[----:B------:R5:W4:Y:S01]  /*1930*/  LDG.E.U16 R114, desc[UR10][R90.64] ;  /* 0x0000000a5a727981 */ /* 0x000b22000c1e1500 */
[----:B------:R-:W-:-:S02]  /*1940*/  LEA.HI.X.SX32 R83, R125, R0, 0x1, P1 ;  /* 0x000000007d537211 */ /* 0x000fc400008f0eff */
[C---:B------:R-:W-:Y:S02]  /*1950*/  LEA R125, R14.reuse, R123, 0x2 ;  /* 0x0000007b0e7d7211 */ /* 0x040fe400078e10ff */
[----:B------:R-:W-:Y:S01]  /*1960*/  LEA.HI.X.SX32 R93, R97, R0, 0x1, P0 ;  /* 0x00000000615d7211 */ /* 0x000fe200000f0eff */
[----:B------:R5:W4:Y:S01]  /*1970*/  LDG.E.U16 R116, desc[UR10][R82.64] ;  /* 0x0000000a52747981 */ /* 0x000b22000c1e1500 */
[-C--:B0-----:R-:W-:Y:S01]  /*1980*/  LEA R84, P0, R111, R2.reuse, 0x1 ;  /* 0x000000026f547211 */ /* 0x081fe200078008ff */
[C---:B------:R-:W-:Y:S01]  /*1990*/  IMAD R133, R14.reuse, 0x4, R125 ;  /* 0x000000040e857824 */ /* 0x040fe200078e027d */
[----:B------:R-:W-:Y:S01]  /*19a0*/  LEA R94, P1, R129, R2, 0x1 ;  /* 0x00000002815e7211 */ /* 0x000fe200078208ff */
[----:B------:R-:W4:Y:S01]  /*19b0*/  LDG.E.U16 R118, desc[UR10][R92.64] ;  /* 0x0000000a5c767981 */ /* 0x000f22000c1e1500 */
[----:B------:R-:W-:Y:S01]  /*19c0*/  LEA.HI.X.SX32 R85, R111, R0, 0x1, P0 ;  /* 0x000000006f557211 */ /* 0x000fe200000f0eff */
[----:B------:R-:W-:Y:S01]  /*19d0*/  IMAD R111, R14, 0x4, R133 ;  /* 0x000000040e6f7824 */ /* 0x000fe200078e0285 */
[----:B-1----:R-:W-:-:S03]  /*19e0*/  LEA R88, P0, R127, R2, 0x1 ;  /* 0x000000027f587211 */ /* 0x002fc600078008ff */
[C---:B------:R-:W-:Y:S01]  /*19f0*/  IMAD R135, R14.reuse, 0x4, R111 ;  /* 0x000000040e877824 */ /* 0x040fe200078e026f */
[-C--:B------:R-:W-:Y:S01]  /*1a00*/  LEA.HI.X.SX32 R89, R127, R0.reuse, 0x1, P0 ;  /* 0x000000007f597211 */ /* 0x080fe200000f0eff */
[----:B------:R0:W4:Y:S03]  /*1a10*/  LDG.E.U16 R120, desc[UR10][R84.64] ;  /* 0x0000000a54787981 */ /* 0x000126000c1e1500 */
[----:B------:R-:W-:Y:S01]  /*1a20*/  LEA R127, R14, R135, 0x2 ;  /* 0x000000870e7f7211 */ /* 0x000fe200078e10ff */
[----:B------:R1:W4:Y:S01]  /*1a30*/  LDG.E.U16 R122, desc[UR10][R88.64] ;  /* 0x0000000a587a7981 */ /* 0x000322000c1e1500 */
[----:B------:R-:W-:-:S03]  /*1a40*/  LEA.HI.X.SX32 R95, R129, R0, 0x1, P1 ;  /* 0x00000000815f7211 */ /* 0x000fc600008f0eff */
[C---:B------:R-:W-:Y:S01]  /*1a50*/  IMAD R129, R14.reuse, 0x4, R127 ;  /* 0x000000040e817824 */ /* 0x040fe200078e027f */
[C---:B------:R-:W-:Y:S01]  /*1a60*/  LEA R96, P0, R105.reuse, R2, 0x1 ;  /* 0x0000000269607211 */ /* 0x040fe200078008ff */
[----:B------:R-:W4:Y:S02]  /*1a70*/  LDG.E.U16 R124, desc[UR10][R94.64] ;  /* 0x0000000a5e7c7981 */ /* 0x000f24000c1e1500 */
        /* <DEDUP_REMOVED lines=10> */
[-C--:B------:R-:W-:Y:S01]  /*1b20*/  LEA R82, P0, R133, R2.reuse, 0x1 ;  /* 0x0000000285527211 */ /* 0x080fe200078008ff */
[C---:B------:R-:W-:Y:S01]  /*1b30*/  IMAD R123, R14.reuse, 0x4, R121 ;  /* 0x000000040e7b7824 */ /* 0x040fe200078e0279 */
[----:B0-----:R-:W-:Y:S01]  /*1b40*/  LEA R84, P1, R129, R2, 0x1 ;  /* 0x0000000281547211 */ /* 0x001fe200078208ff */
[----:B------:R0:W4:Y:S01]  /*1b50*/  LDG.E.U16 R130, desc[UR10][R90.64] ;  /* 0x0000000a5a827981 */ /* 0x000122000c1e1500 */
[----:B------:R-:W-:Y:S01]  /*1b60*/  LEA.HI.X.SX32 R83, R133, R0, 0x1, P0 ;  /* 0x0000000085537211 */ /* 0x000fe200000f0eff */
[----:B------:R-:W-:Y:S01]  /*1b70*/  IMAD R133, R14, 0x4, R123 ;  /* 0x000000040e857824 */ /* 0x000fe200078e027b */
[----:B------:R-:W-:-:S03]  /*1b80*/  LEA R92, P0, R135, R2, 0x1 ;  /* 0x00000002875c7211 */ /* 0x000fc600078008ff */
[C---:B------:R-:W-:Y:S01]  /*1b90*/  IMAD R141, R14.reuse, 0x4, R133 ;  /* 0x000000040e8d7824 */ /* 0x040fe200078e0285 */
[----:B------:R-:W-:Y:S01]  /*1ba0*/  LEA.HI.X.SX32 R93, R135, R0, 0x1, P0 ;  /* 0x00000000875d7211 */ /* 0x000fe200000f0eff */
[----:B------:R0:W4:Y:S03]  /*1bb0*/  LDG.E.U16 R132, desc[UR10][R82.64] ;  /* 0x0000000a52847981 */ /* 0x000126000c1e1500 */
[----:B------:R-:W-:Y:S01]  /*1bc0*/  LEA R135, R14, R141, 0x2 ;  /* 0x0000008d0e877211 */ /* 0x000fe200078e10ff */
[----:B------:R0:W4:Y:S01]  /*1bd0*/  LDG.E.U16 R134, desc[UR10][R92.64] ;  /* 0x0000000a5c867981 */ /* 0x000122000c1e1500 */
[----:B-1----:R-:W-:-:S03]  /*1be0*/  LEA R88, P0, R139, R2, 0x1 ;  /* 0x000000028b587211 */ /* 0x002fc600078008ff */
[----:B-----5:R-:W-:Y:S01]  /*1bf0*/  IMAD R97, R14, 0x4, R135 ;  /* 0x000000040e617824 */ /* 0x020fe200078e0287 */
[----:B------:R-:W-:-:S03]  /*1c00*/  LEA.HI.X.SX32 R85, R129, R0, 0x1, P1 ;  /* 0x0000000081557211 */ /* 0x000fc600008f0eff */
[C---:B------:R-:W-:Y:S01]  /*1c10*/  IMAD R105, R14.reuse, 0x4, R97 ;  /* 0x000000040e697824 */ /* 0x040fe200078e0261 */
[----:B------:R-:W-:Y:S01]  /*1c20*/  LEA.HI.X.SX32 R89, R139, R0, 0x1, P0 ;  /* 0x000000008b597211 */ /* 0x000fe200000f0eff */
[----:B------:R1:W5:Y:S01]  /*1c30*/  LDG.E.U16 R136, desc[UR10][R84.64] ;  /* 0x0000000a54887981 */ /* 0x000362000c1e1500 */
[-C--:B------:R-:W-:Y:S01]  /*1c40*/  LEA R94, P0, R123, R2.reuse, 0x1 ;  /* 0x000000027b5e7211 */ /* 0x080fe200078008ff */
[C---:B------:R-:W-:Y:S01]  /*1c50*/  IMAD R129, R14.reuse, 0x4, R105 ;  /* 0x000000040e817824 */ /* 0x040fe200078e0269 */
[----:B0-----:R-:W-:Y:S01]  /*1c60*/  LEA R90, P1, R141, R2, 0x1 ;  /* 0x000000028d5a7211 */ /* 0x001fe200078208ff */
[----:B------:R0:W4:Y:S01]  /*1c70*/  LDG.E.U16 R138, desc[UR10][R88.64] ;  /* 0x0000000a588a7981 */ /* 0x000122000c1e1500 */
[-C--:B------:R-:W-:Y:S02]  /*1c80*/  LEA.HI.X.SX32 R95, R123, R0.reuse, 0x1, P0 ;  /* 0x000000007b5f7211 */ /* 0x080fe400000f0eff */
[C---:B------:R-:W-:Y:S02]  /*1c90*/  LEA R123, R14.reuse, R129, 0x2 ;  /* 0x000000810e7b7211 */ /* 0x040fe400078e10ff */
[----:B------:R-:W-:Y:S01]  /*1ca0*/  LEA.HI.X.SX32 R91, R141, R0, 0x1, P1 ;  /* 0x000000008d5b7211 */ /* 0x000fe200008f0eff */
[----:B------:R-:W4:Y:S02]  /*1cb0*/  LDG.E.U16 R140, desc[UR10][R94.64] ;  /* 0x0000000a5e8c7981 */ /* 0x000f24000c1e1500 */
[C---:B------:R-:W-:Y:S01]  /*1cc0*/  IMAD R139, R14.reuse, 0x4, R123 ;  /* 0x000000040e8b7824 */ /* 0x040fe200078e027b */
[C---:B------:R-:W-:Y:S01]  /*1cd0*/  LEA R82, P0, R97.reuse, R2, 0x1 ;  /* 0x0000000261527211 */ /* 0x040fe200078008ff */
[----:B------:R0:W5:Y:S02]  /*1ce0*/  LDG.E.U16 R142, desc[UR10][R90.64] ;  /* 0x0000000a5a8e7981 */ /* 0x000164000c1e1500 */
[----:B------:R-:W-:Y:S01]  /*1cf0*/  IMAD R141, R14, 0x4, R139 ;  /* 0x000000040e8d7824 */ /* 0x000fe200078e028b */
[----:B------:R-:W-:-:S02]  /*1d00*/  LEA.HI.X.SX32 R83, R97, R0, 0x1, P0 ;  /* 0x0000000061537211 */ /* 0x000fc400000f0eff */
[-C--:B------:R-:W-:Y:S01]  /*1d10*/  LEA R92, P0, R129, R2.reuse, 0x1 ;  /* 0x00000002815c7211 */ /* 0x080fe200078008ff */
[C---:B------:R-:W-:Y:S01]  /*1d20*/  IMAD R97, R14.reuse, 0x4, R141 ;  /* 0x000000040e617824 */ /* 0x040fe200078e028d */
[----:B-1----:R-:W-:Y:S01]  /*1d30*/  LEA R84, P1, R139, R2, 0x1 ;  /* 0x000000028b547211 */ /* 0x002fe200078208ff */
[----:B------:R-:W5:Y:S01]  /*1d40*/  LDG.E.U16 R143, desc[UR10][R82.64] ;  /* 0x0000000a528f7981 */ /* 0x000f62000c1e1500 */
[-C--:B------:R-:W-:Y:S02]  /*1d50*/  LEA.HI.X.SX32 R93, R129, R0.reuse, 0x1, P0 ;  /* 0x00000000815d7211 */ /* 0x080fe400000f0eff */
[C---:B------:R-:W-:Y:S02]  /*1d60*/  LEA R129, R14.reuse, R97, 0x2 ;  /* 0x000000610e817211 */ /* 0x040fe400078e10ff */
[----:B------:R-:W-:Y:S01]  /*1d70*/  LEA.HI.X.SX32 R85, R139, R0, 0x1, P1 ;  /* 0x000000008b557211 */ /* 0x000fe200008f0eff */
[----:B------:R1:W5:Y:S01]  /*1d80*/  LDG.E.U16 R144, desc[UR10][R92.64] ;  /* 0x0000000a5c907981 */ /* 0x000362000c1e1500 */
[----:B0-----:R-:W-:Y:S01]  /*1d90*/  LEA R88, P0, R97, R2, 0x1 ;  /* 0x0000000261587211 */ /* 0x001fe200078008ff */
[----:B------:R-:W-:-:S02]  /*1da0*/  IMAD R139, R14, 0x4, R129 ;  /* 0x000000040e8b7824 */ /* 0x000fc400078e0281 */
[----:B------:R0:W5:Y:S01]  /*1db0*/  LDG.E.U16 R145, desc[UR10][R84.64] ;  /* 0x0000000a54917981 */ /* 0x000162000c1e1500 */
[----:B------:R-:W-:Y:S02]  /*1dc0*/  LEA.HI.X.SX32 R89, R97, R0, 0x1, P0 ;  /* 0x0000000061597211 */ /* 0x000fe400000f0eff */
[-C--:B------:R-:W-:Y:S02]  /*1dd0*/  LEA R96, P1, R139, R2.reuse, 0x1 ;  /* 0x000000028b607211 */ /* 0x080fe400078208ff */
[----:B------:R-:W-:Y:S01]  /*1de0*/  LEA R90, P0, R113, R2, 0x1 ;  /* 0x00000002715a7211 */ /* 0x000fe200078008ff */
[----:B------:R0:W5:Y:S01]  /*1df0*/  LDG.E.U16 R146, desc[UR10][R88.64] ;  /* 0x0000000a58927981 */ /* 0x000162000c1e1500 */
[-C--:B------:R-:W-:Y:S02]  /*1e00*/  LEA.HI.X.SX32 R97, R139, R0.reuse, 0x1, P1 ;  /* 0x000000008b617211 */ /* 0x080fe400008f0eff */
[----:B------:R-:W-:Y:S02]  /*1e10*/  LEA.HI.X.SX32 R91, R113, R0, 0x1, P0 ;  /* 0x00000000715b7211 */ /* 0x000fe400000f0eff */
[-C--:B------:R-:W-:Y:S01]  /*1e20*/  LEA R94, P1, R115, R2.reuse, 0x1 ;  /* 0x00000002735e7211 */ /* 0x080fe200078208ff */
[----:B------:R0:W5:Y:S01]  /*1e30*/  LDG.E.U16 R147, desc[UR10][R96.64] ;  /* 0x0000000a60937981 */ /* 0x000162000c1e1500 */
[----:B-1----:R-:W-:-:S02]  /*1e40*/  LEA R92, P0, R117, R2, 0x1 ;  /* 0x00000002755c7211 */ /* 0x002fc400078008ff */
[-C--:B------:R-:W-:Y:S01]  /*1e50*/  LEA.HI.X.SX32 R95, R115, R0.reuse, 0x1, P1 ;  /* 0x00000000735f7211 */ /* 0x080fe200008f0eff */
[----:B------:R-:W-:Y:S01]  /*1e60*/  IMAD R139, R14, 0x4, R139 ;  /* 0x000000040e8b7824 */ /* 0x000fe200078e028b */
[----:B------:R-:W-:Y:S01]  /*1e70*/  LEA.HI.X.SX32 R93, R117, R0, 0x1, P0 ;  /* 0x00000000755d7211 */ /* 0x000fe200000f0eff */
[----:B------:R1:W5:Y:S01]  /*1e80*/  LDG.E.U16 R113, desc[UR10][R90.64] ;  /* 0x0000000a5a717981 */ /* 0x000362000c1e1500 */
[-C--:B------:R-:W-:Y:S02]  /*1e90*/  LEA R82, P1, R119, R2.reuse, 0x1 ;  /* 0x0000000277527211 */ /* 0x080fe400078208ff */
[----:B0-----:R-:W-:Y:S01]  /*1ea0*/  LEA R84, P0, R131, R2, 0x1 ;  /* 0x0000000283547211 */ /* 0x001fe200078008ff */
[----:B------:R0:W5:Y:S01]  /*1eb0*/  LDG.E.U16 R117, desc[UR10][R92.64] ;  /* 0x0000000a5c757981 */ /* 0x000162000c1e1500 */
[-C--:B------:R-:W-:Y:S02]  /*1ec0*/  LEA.HI.X.SX32 R83, R119, R0.reuse, 0x1, P1 ;  /* 0x0000000077537211 */ /* 0x080fe400008f0eff */
[----:B------:R-:W-:Y:S01]  /*1ed0*/  LEA.HI.X.SX32 R85, R131, R0, 0x1, P0 ;  /* 0x0000000083557211 */ /* 0x000fe200000f0eff */
[----:B------:R-:W5:Y:S01]  /*1ee0*/  LDG.E.U16 R115, desc[UR10][R94.64] ;  /* 0x0000000a5e737981 */ /* 0x000f62000c1e1500 */
[----:B------:R-:W-:-:S02]  /*1ef0*/  LEA R88, P0, R125, R2, 0x1 ;  /* 0x000000027d587211 */ /* 0x000fc400078008ff */
[----:B------:R-:W-:Y:S01]  /*1f00*/  LEA R96, P1, R111, R2, 0x1 ;  /* 0x000000026f607211 */ /* 0x000fe200078208ff */
[----:B------:R0:W5:Y:S01]  /*1f10*/  LDG.E.U16 R119, desc[UR10][R82.64] ;  /* 0x0000000a52777981 */ /* 0x000162000c1e1500 */
[-C--:B------:R-:W-:Y:S02]  /*1f20*/  LEA.HI.X.SX32 R89, R125, R0.reuse, 0x1, P0 ;  /* 0x000000007d597211 */ /* 0x080fe400000f0eff */
[----:B------:R-:W-:Y:S01]  /*1f30*/  LEA.HI.X.SX32 R97, R111, R0, 0x1, P1 ;  /* 0x000000006f617211 */ /* 0x000fe200008f0eff */
[----:B------:R0:W5:Y:S01]  /*1f40*/  LDG.E.U16 R14, desc[UR10][R84.64] ;  /* 0x0000000a540e7981 */ /* 0x000162000c1e1500 */
[-C--:B-1----:R-:W-:Y:S02]  /*1f50*/  LEA R90, P1, R139, R2.reuse, 0x1 ;  /* 0x000000028b5a7211 */ /* 0x082fe400078208ff */
[----:B0-----:R-:W-:Y:S01]  /*1f60*/  LEA R92, P0, R127, R2, 0x1 ;  /* 0x000000027f5c7211 */ /* 0x001fe200078008ff */
[----:B------:R0:W5:Y:S01]  /*1f70*/  LDG.E.U16 R111, desc[UR10][R88.64] ;  /* 0x0000000a586f7981 */ /* 0x000162000c1e1500 */
[----:B------:R-:W-:-:S02]  /*1f80*/  LEA.HI.X.SX32 R91, R139, R0, 0x1, P1 ;  /* 0x000000008b5b7211 */ /* 0x000fc400008f0eff */
[----:B------:R-:W-:Y:S01]  /*1f90*/  LEA.HI.X.SX32 R93, R127, R0, 0x1, P0 ;  /* 0x000000007f5d7211 */ /* 0x000fe200000f0eff */
[----:B------:R-:W5:Y:S01]  /*1fa0*/  LDG.E.U16 R125, desc[UR10][R96.64] ;  /* 0x0000000a607d7981 */ /* 0x000f62000c1e1500 */
[-C--:B------:R-:W-:Y:S02]  /*1fb0*/  LEA R82, P1, R137, R2.reuse, 0x1 ;  /* 0x0000000289527211 */ /* 0x080fe400078208ff */
[----:B------:R-:W-:Y:S01]  /*1fc0*/  LEA R84, P0, R121, R2, 0x1 ;  /* 0x0000000279547211 */ /* 0x000fe200078008ff */
[----:B------:R1:W5:Y:S01]  /*1fd0*/  LDG.E.U16 R131, desc[UR10][R90.64] ;  /* 0x0000000a5a837981 */ /* 0x000362000c1e1500 */
[-C--:B------:R-:W-:Y:S02]  /*1fe0*/  LEA.HI.X.SX32 R83, R137, R0.reuse, 0x1, P1 ;  /* 0x0000000089537211 */ /* 0x080fe400008f0eff */
[----:B------:R-:W-:Y:S01]  /*1ff0*/  LEA.HI.X.SX32 R85, R121, R0, 0x1, P0 ;  /* 0x0000000079557211 */ /* 0x000fe200000f0eff */
[----:B------:R1:W5:Y:S01]  /*2000*/  LDG.E.U16 R127, desc[UR10][R92.64] ;  /* 0x0000000a5c7f7981 */ /* 0x000362000c1e1500 */
[----:B------:R-:W-:-:S02]  /*2010*/  LEA R94, P1, R133, R2, 0x1 ;  /* 0x00000002855e7211 */ /* 0x000fc400078208ff */
[----:B0-----:R-:W-:Y:S01]  /*2020*/  LEA R88, P0, R135, R2, 0x1 ;  /* 0x0000000287587211 */ /* 0x001fe200078008ff */
[----:B------:R0:W5:Y:S01]  /*2030*/  LDG.E.U16 R82, desc[UR10][R82.64] ;  /* 0x0000000a52527981 */ /* 0x000162000c1e1500 */
[-C--:B------:R-:W-:Y:S02]  /*2040*/  LEA.HI.X.SX32 R95, R133, R0.reuse, 0x1, P1 ;  /* 0x00000000855f7211 */ /* 0x080fe400008f0eff */
[----:B------:R-:W-:Y:S01]  /*2050*/  LEA.HI.X.SX32 R89, R135, R0, 0x1, P0 ;  /* 0x0000000087597211 */ /* 0x000fe200000f0eff */
[----:B------:R-:W5:Y:S01]  /*2060*/  LDG.E.U16 R84, desc[UR10][R84.64] ;  /* 0x0000000a54547981 */ /* 0x000f62000c1e1500 */
[-C--:B-1----:R-:W-:Y:S02]  /*2070*/  LEA R90, P0, R105, R2.reuse, 0x1 ;  /* 0x00000002695a7211 */ /* 0x082fe400078008ff */
[----:B------:R-:W-:Y:S01]  /*2080*/  LEA R96, P1, R123, R2, 0x1 ;  /* 0x000000027b607211 */ /* 0x000fe200078208ff */
[----:B------:R-:W5:Y:S01]  /*2090*/  LDG.E.U16 R94, desc[UR10][R94.64] ;  /* 0x0000000a5e5e7981 */ /* 0x000f62000c1e1500 */
[----:B------:R-:W-:-:S02]  /*20a0*/  LEA.HI.X.SX32 R91, R105, R0, 0x1, P0 ;  /* 0x00000000695b7211 */ /* 0x000fc400000f0eff */
[----:B------:R-:W-:Y:S01]  /*20b0*/  LEA.HI.X.SX32 R97, R123, R0, 0x1, P1 ;  /* 0x000000007b617211 */ /* 0x000fe200008f0eff */
[----:B------:R-:W5:Y:S01]  /*20c0*/  LDG.E.U16 R88, desc[UR10][R88.64] ;  /* 0x0000000a58587981 */ /* 0x000f62000c1e1500 */
[-C--:B------:R-:W-:Y:S02]  /*20d0*/  LEA R92, P0, R141, R2.reuse, 0x1 ;  /* 0x000000028d5c7211 */ /* 0x080fe400078008ff */
[----:B------:R-:W-:Y:S01]  /*20e0*/  LEA R104, P1, R129, R2, 0x1 ;  /* 0x0000000281687211 */ /* 0x000fe200078208ff */
[----:B------:R-:W5:Y:S01]  /*20f0*/  LDG.E.U16 R90, desc[UR10][R90.64] ;  /* 0x0000000a5a5a7981 */ /* 0x000f62000c1e1500 */
[-C--:B------:R-:W-:Y:S02]  /*2100*/  LEA.HI.X.SX32 R93, R141, R0.reuse, 0x1, P0 ;  /* 0x000000008d5d7211 */ /* 0x080fe400000f0eff */
[----:B------:R-:W-:Y:S01]  /*2110*/  LEA.HI.X.SX32 R105, R129, R0, 0x1, P1 ;  /* 0x0000000081697211 */ /* 0x000fe200008f0eff */
[----:B------:R-:W5:Y:S04]  /*2120*/  LDG.E.U16 R96, desc[UR10][R96.64] ;  /* 0x0000000a60607981 */ /* 0x000f68000c1e1500 */
[----:B------:R-:W5:Y:S04]  /*2130*/  LDG.E.U16 R92, desc[UR10][R92.64] ;  /* 0x0000000a5c5c7981 */ /* 0x000f68000c1e1500 */
[----:B------:R-:W5:Y:S01]  /*2140*/  LDG.E.U16 R104, desc[UR10][R104.64] ;  /* 0x0000000a68687981 */ /* 0x000f62000c1e1500 */
[----:B------:R-:W1:Y:S01]  /*2150*/  S2UR UR6, SR_CgaCtaId ;  /* 0x00000000000679c3 */ /* 0x000e620000008800 */
[----:B------:R-:W-:-:S02]  /*2160*/  LOP3.LUT R0, R5, 0x3f, RZ, 0xc0, !PT ;  /* 0x0000003f05007812 */ /* 0x000fc400078ec0ff */
[----:B0-----:R-:W-:Y:S01]  /*2170*/  SHF.R.S32.HI R83, RZ, 0x6, R5 ;  /* 0x00000006ff537819 */ /* 0x001fe20000011405 */
[----:B------:R-:W-:Y:S02]  /*2180*/  UMOV UR4, 0x400 ;  /* 0x0000040000047882 */ /* 0x000fe40000000000 */
[----:B------:R-:W-:Y:S01]  /*2190*/  IMAD.SHL.U32 R0, R0, 0x2, RZ ;  /* 0x0000000200007824 */ /* 0x000fe200078e00ff */
[----:B------:R-:W-:-:S04]  /*21a0*/  SGXT R83, R83, 0x1 ;  /* 0x000000015353781a */ /* 0x000fc80000000200 */
[----:B------:R-:W-:Y:S01]  /*21b0*/  LOP3.LUT R0, R0, 0x90, R83, 0x78, !PT ;  /* 0x0000009000007812 */ /* 0x000fe200078e7853 */
[----:B-1----:R-:W-:Y:S01]  /*21c0*/  ULEA UR6, UR6, UR4, 0x18 ;  /* 0x0000000406067291 */ /* 0x002fe2000f8ec0ff */
[----:B------:R-:W0:Y:S08]  /*21d0*/  LDCU UR4, c[0x0][0x3f0] ;  /* 0x00007e00ff0477ac */ /* 0x000e300008000800 */
[----:B--2---:R1:W-:Y:S04]  /*21e0*/  STS.U16 [R0+UR6+0xa00], R15 ;  /* 0x000a000f00007988 */ /* 0x0043e80008000406 */
[----:B------:R-:W-:Y:S01]  /*21f0*/  STS.U16 [R0+UR6], R3 ;  /* 0x0000000300007988 */ /* 0x000fe20008000406 */
[----:B-1----:R-:W-:-:S03]  /*2200*/  LOP3.LUT R15, R0, 0x20, RZ, 0x3c, !PT ;  /* 0x00000020000f7812 */ /* 0x002fc600078e3cff */
[----:B---3--:R-:W-:Y:S04]  /*2210*/  STS.U16 [R0+UR6+0x200], R4 ;  /* 0x0002000400007988 */ /* 0x008fe80008000406 */
[----:B------:R-:W-:Y:S04]  /*2220*/  STS.U16 [R0+UR6+0x400], R8 ;  /* 0x0004000800007988 */ /* 0x000fe80008000406 */
        /* <DEDUP_REMOVED lines=36> */
[----:B----4-:R-:W-:Y:S04]  /*2470*/  STS.U16 [R0+UR6+0x5000], R99 ;  /* 0x0050006300007988 */ /* 0x010fe80008000406 */
        /* <DEDUP_REMOVED lines=14> */
[----:B-----5:R-:W-:Y:S04]  /*2560*/  STS.U16 [R0+UR6+0x6e00], R136 ;  /* 0x006e008800007988 */ /* 0x020fe80008000406 */
[----:B------:R-:W-:Y:S04]  /*2570*/  STS.U16 [R0+UR6+0x7000], R138 ;  /* 0x0070008a00007988 */ /* 0x000fe80008000406 */
[----:B------:R-:W-:Y:S04]  /*2580*/  STS.U16 [R0+UR6+0x7200], R140 ;  /* 0x0072008c00007988 */ /* 0x000fe80008000406 */
[----:B------:R-:W-:Y:S04]  /*2590*/  STS.U16 [R0+UR6+0x7400], R142 ;  /* 0x0074008e00007988 */ /* 0x000fe80008000406 */
[----:B------:R-:W-:Y:S04]  /*25a0*/  STS.U16 [R0+UR6+0x7600], R143 ;  /* 0x0076008f00007988 */ /* 0x000fe80008000406 */
[----:B------:R-:W-:Y:S04]  /*25b0*/  STS.U16 [R0+UR6+0x7800], R144 ;  /* 0x0078009000007988 */ /* 0x000fe80008000406 */
[----:B------:R-:W-:Y:S04]  /*25c0*/  STS.U16 [R0+UR6+0x7a00], R145 ;  /* 0x007a009100007988 */ /* 0x000fe80008000406 */
[----:B------:R-:W-:Y:S04]  /*25d0*/  STS.U16 [R0+UR6+0x7c00], R146 ;  /* 0x007c009200007988 */ /* 0x000fe80008000406 */
[----:B------:R1:W-:Y:S04]  /*25e0*/  STS.U16 [R0+UR6+0x7e00], R147 ;  /* 0x007e009300007988 */ /* 0x0003e80008000406 */
        /* <DEDUP_REMOVED lines=12> */
[----:B------:R-:W-:Y:S01]  /*26b0*/  STS.U16 [R15+UR6+0x6700], R14 ;  /* 0x0067000e0f007988 */ /* 0x000fe20008000406 */
[----:B0-----:R-:W-:Y:S01]  /*26c0*/  UISETP.GE.AND UP0, UPT, UR4, 0x1, UPT ;  /* 0x000000010400788c */ /* 0x001fe2000bf06270 */
[----:B-1----:R-:W-:Y:S01]  /*26d0*/  MOV R0, 0xff800000 ;  /* 0xff80000000007802 */ /* 0x002fe20000000f00 */
[----:B------:R-:W-:Y:S01]  /*26e0*/  IMAD.MOV.U32 R2, RZ, RZ, -0x800000 ;  /* 0xff800000ff027424 */ /* 0x000fe200078e00ff */
[----:B------:R-:W-:Y:S01]  /*26f0*/  STS.U16 [R15+UR6+0x100], R6 ;  /* 0x000100060f007988 */ /* 0x000fe20008000406 */
[----:B------:R-:W-:Y:S01]  /*2700*/  IMAD.MOV.U32 R3, RZ, RZ, -0x800000 ;  /* 0xff800000ff037424 */ /* 0x000fe200078e00ff */
[----:B------:R-:W-:Y:S01]  /*2710*/  MOV R192, 0x3f800000 ;  /* 0x3f80000000c07802 */ /* 0x000fe20000000f00 */
[----:B------:R-:W-:Y:S01]  /*2720*/  IMAD.MOV.U32 R4, RZ, RZ, -0x800000 ;  /* 0xff800000ff047424 */ /* 0x000fe200078e00ff */
[----:B------:R0:W-:Y:S01]  /*2730*/  STS.U16 [R15+UR6+0x1b00], R32 ;  /* 0x001b00200f007988 */ /* 0x0001e20008000406 */
[----:B------:R-:W-:Y:S01]  /*2740*/  IMAD.MOV.U32 R193, RZ, RZ, 0x3f800000 ;  /* 0x3f800000ffc17424 */ /* 0x000fe200078e00ff */
[----:B------:R-:W-:Y:S01]  /*2750*/  CS2R R156, SRZ ;  /* 0x00000000009c7805 */ /* 0x000fe2000001ff00 */
[----:B------:R-:W-:Y:S01]  /*2760*/  IMAD.MOV.U32 R194, RZ, RZ, 0x3f800000 ;  /* 0x3f800000ffc27424 */ /* 0x000fe200078e00ff */
[----:B------:R1:W-:Y:S01]  /*2770*/  STS.U16 [R15+UR6+0x1d00], R34 ;  /* 0x001d00220f007988 */ /* 0x0003e20008000406 */
[----:B------:R-:W-:Y:S01]  /*2780*/  IMAD.MOV.U32 R195, RZ, RZ, 0x3f800000 ;  /* 0x3f800000ffc37424 */ /* 0x000fe200078e00ff */
[----:B------:R-:W-:-:S02]  /*2790*/  CS2R R158, SRZ ;  /* 0x00000000009e7805 */ /* 0x000fc4000001ff00 */
[----:B------:R-:W-:Y:S01]  /*27a0*/  CS2R R136, SRZ ;  /* 0x0000000000887805 */ /* 0x000fe2000001ff00 */
[----:B------:R2:W-:Y:S01]  /*27b0*/  STS.U16 [R15+UR6+0x1f00], R36 ;  /* 0x001f00240f007988 */ /* 0x0005e20008000406 */
[----:B------:R-:W-:Y:S02]  /*27c0*/  CS2R R138, SRZ ;  /* 0x00000000008a7805 */ /* 0x000fe4000001ff00 */
[----:B0-----:R-:W-:Y:S02]  /*27d0*/  CS2R R32, SRZ ;  /* 0x0000000000207805 */ /* 0x001fe4000001ff00 */
[----:B------:R-:W-:Y:S01]  /*27e0*/  CS2R R152, SRZ ;  /* 0x0000000000987805 */ /* 0x000fe2000001ff00 */
[----:B------:R0:W-:Y:S01]  /*27f0*/  STS.U16 [R15+UR6+0x2100], R38 ;  /* 0x002100260f007988 */ /* 0x0001e20008000406 */
[----:B------:R-:W-:Y:S02]  /*2800*/  CS2R R154, SRZ ;  /* 0x00000000009a7805 */ /* 0x000fe4000001ff00 */
[----:B-1----:R-:W-:-:S02]  /*2810*/  CS2R R34, SRZ ;  /* 0x0000000000227805 */ /* 0x002fc4000001ff00 */
[----:B------:R-:W-:Y:S01]  /*2820*/  CS2R R144, SRZ ;  /* 0x0000000000907805 */ /* 0x000fe2000001ff00 */
[----:B------:R1:W-:Y:S01]  /*2830*/  STS.U16 [R15+UR6+0x2300], R40 ;  /* 0x002300280f007988 */ /* 0x0003e20008000406 */
[----:B------:R-:W-:Y:S02]  /*2840*/  CS2R R146, SRZ ;  /* 0x0000000000927805 */ /* 0x000fe4000001ff00 */
[----:B--2---:R-:W-:Y:S02]  /*2850*/  CS2R R36, SRZ ;  /* 0x0000000000247805 */ /* 0x004fe4000001ff00 */
[----:B------:R-:W-:Y:S01]  /*2860*/  CS2R R120, SRZ ;  /* 0x0000000000787805 */ /* 0x000fe2000001ff00 */
[----:B------:R2:W-:Y:S01]  /*2870*/  STS.U16 [R15+UR6+0x2500], R42 ;  /* 0x0025002a0f007988 */ /* 0x0005e20008000406 */
[----:B------:R-:W-:Y:S02]  /*2880*/  CS2R R122, SRZ ;  /* 0x00000000007a7805 */ /* 0x000fe4000001ff00 */
[----:B0-----:R-:W-:-:S02]  /*2890*/  CS2R R38, SRZ ;  /* 0x0000000000267805 */ /* 0x001fc4000001ff00 */
[----:B------:R-:W-:Y:S01]  /*28a0*/  CS2R R128, SRZ ;  /* 0x0000000000807805 */ /* 0x000fe2000001ff00 */
[----:B------:R0:W-:Y:S01]  /*28b0*/  STS.U16 [R15+UR6+0x2700], R44 ;  /* 0x0027002c0f007988 */ /* 0x0001e20008000406 */
[----:B------:R-:W-:Y:S02]  /*28c0*/  CS2R R132, SRZ ;  /* 0x0000000000847805 */ /* 0x000fe4000001ff00 */
[----:B-1----:R-:W-:Y:S02]  /*28d0*/  CS2R R40, SRZ ;  /* 0x0000000000287805 */ /* 0x002fe4000001ff00 */
[----:B------:R-:W-:Y:S01]  /*28e0*/  CS2R R134, SRZ ;  /* 0x0000000000867805 */ /* 0x000fe2000001ff00 */
[----:B------:R1:W-:Y:S01]  /*28f0*/  STS.U16 [R15+UR6+0x2900], R46 ;  /* 0x0029002e0f007988 */ /* 0x0003e20008000406 */
[----:B------:R-:W-:Y:S02]  /*2900*/  CS2R R148, SRZ ;  /* 0x0000000000947805 */ /* 0x000fe4000001ff00 */
[----:B--2---:R-:W-:-:S02]  /*2910*/  CS2R R42, SRZ ;  /* 0x00000000002a7805 */ /* 0x004fc4000001ff00 */
[----:B------:R-:W-:Y:S01]  /*2920*/  CS2R R150, SRZ ;  /* 0x0000000000967805 */ /* 0x000fe2000001ff00 */
[----:B------:R2:W-:Y:S01]  /*2930*/  STS.U16 [R15+UR6+0x2b00], R48 ;  /* 0x002b00300f007988 */ /* 0x0005e20008000406 */
[----:B------:R-:W-:Y:S02]  /*2940*/  CS2R R140, SRZ ;  /* 0x00000000008c7805 */ /* 0x000fe4000001ff00 */
[----:B0-----:R-:W-:Y:S02]  /*2950*/  CS2R R44, SRZ ;  /* 0x00000000002c7805 */ /* 0x001fe4000001ff00 */
[----:B------:R-:W-:Y:S01]  /*2960*/  CS2R R142, SRZ ;  /* 0x00000000008e7805 */ /* 0x000fe2000001ff00 */
[----:B------:R0:W-:Y:S01]  /*2970*/  STS.U16 [R15+UR6+0x2d00], R50 ;  /* 0x002d00320f007988 */ /* 0x0001e20008000406 */
[----:B------:R-:W-:Y:S02]  /*2980*/  LOP3.LUT R6, R5, 0x7f, RZ, 0xc0, !PT ;  /* 0x0000007f05067812 */ /* 0x000fe400078ec0ff */
[----:B-1----:R-:W-:Y:S01]  /*2990*/  CS2R R46, SRZ ;  /* 0x00000000002e7805 */ /* 0x002fe2000001ff00 */
[----:B------:R1:W-:Y:S01]  /*29a0*/  STS.U16 [R15+UR6+0x2f00], R52 ;  /* 0x002f00340f007988 */ /* 0x0003e20008000406 */
[----:B--2---:R-:W-:-:S03]  /*29b0*/  CS2R R48, SRZ ;  /* 0x0000000000307805 */ /* 0x004fc6000001ff00 */
[----:B------:R2:W-:Y:S01]  /*29c0*/  STS.U16 [R15+UR6+0x3100], R54 ;  /* 0x003100360f007988 */ /* 0x0005e20008000406 */
[----:B0-----:R-:W-:-:S03]  /*29d0*/  CS2R R50, SRZ ;  /* 0x0000000000327805 */ /* 0x001fc6000001ff00 */
[----:B------:R0:W-:Y:S01]  /*29e0*/  STS.U16 [R15+UR6+0x3300], R56 ;  /* 0x003300380f007988 */ /* 0x0001e20008000406 */
[----:B-1----:R-:W-:-:S03]  /*29f0*/  CS2R R52, SRZ ;  /* 0x0000000000347805 */ /* 0x002fc6000001ff00 */
        /* <DEDUP_REMOVED lines=38> */
[----:B------:R-:W-:Y:S01]  /*2c60*/  STS.U16 [R15+UR6+0x5900], R110 ;  /* 0x0059006e0f007988 */ /* 0x000fe20008000406 */
[----:B0-----:R-:W-:-:S03]  /*2c70*/  CS2R R106, SRZ ;  /* 0x00000000006a7805 */ /* 0x001fc6000001ff00 */
[----:B------:R-:W-:Y:S01]  /*2c80*/  STS.U16 [R15+UR6+0x5b00], R114 ;  /* 0x005b00720f007988 */ /* 0x000fe20008000406 */
[----:B-1----:R-:W-:-:S03]  /*2c90*/  CS2R R108, SRZ ;  /* 0x00000000006c7805 */ /* 0x002fc6000001ff00 */
[----:B------:R-:W-:Y:S04]  /*2ca0*/  STS.U16 [R15+UR6+0x5d00], R118 ;  /* 0x005d00760f007988 */ /* 0x000fe80008000406 */
[----:B------:R0:W-:Y:S04]  /*2cb0*/  STS.U16 [R15+UR6+0x5f00], R113 ;  /* 0x005f00710f007988 */ /* 0x0001e80008000406 */
[----:B------:R1:W-:Y:S04]  /*2cc0*/  STS.U16 [R15+UR6+0x6100], R115 ;  /* 0x006100730f007988 */ /* 0x0003e80008000406 */
        /* <DEDUP_REMOVED lines=25> */
[----:B0-----:R-:W-:Y:S02]  /*2e60*/  CS2R R96, SRZ ;  /* 0x0000000000607805 */ /* 0x001fe4000001ff00 */
[----:B-1----:R-:W-:Y:S02]  /*2e70*/  CS2R R92, SRZ ;  /* 0x00000000005c7805 */ /* 0x002fe4000001ff00 */
[----:B--2---:R-:W-:Y:S01]  /*2e80*/  CS2R R104, SRZ ;  /* 0x0000000000687805 */ /* 0x004fe2000001ff00 */
[----:B------:R-:W-:Y:S06]  /*2e90*/  BRA.U !UP0, `(.L_x_0) ;  /* 0x0000005d08847547 */ /* 0x000fec000b800000 */
[----:B------:R-:W0:Y:S01]  /*2ea0*/  LDC R33, c[0x0][0x3d8] ;  /* 0x0000f600ff217b82 */ /* 0x000e220000000800 */
[----:B------:R-:W-:Y:S01]  /*2eb0*/  SHF.R.U32.HI R0, RZ, 0x4, R5 ;  /* 0x00000004ff007819 */ /* 0x000fe20000011605 */
[----:B------:R-:W1:Y:S01]  /*2ec0*/  LDCU.64 UR4, c[0x0][0x3d0] ;  /* 0x00007a00ff0477ac */ /* 0x000e620008000a00 */
[C---:B------:R-:W-:Y:S01]  /*2ed0*/  LOP3.LUT R2, R5.reuse, 0xf, RZ, 0xc0, !PT ;  /* 0x0000000f05027812 */ /* 0x040fe200078ec0ff */
[----:B------:R-:W-:Y:S01]  /*2ee0*/  IMAD.MOV.U32 R166, RZ, RZ, -0x800000 ;  /* 0xff800000ffa67424 */ /* 0x000fe200078e00ff */
[----:B------:R-:W-:Y:S01]  /*2ef0*/  SGXT.U32 R0, R0, 0x3 ;  /* 0x000000030000781a */ /* 0x000fe20000000000 */
[----:B------:R-:W-:Y:S01]  /*2f00*/  IMAD.MOV.U32 R168, RZ, RZ, -0x800000 ;  /* 0xff800000ffa87424 */ /* 0x000fe200078e00ff */
[C---:B------:R-:W-:Y:S01]  /*2f10*/  LOP3.LUT P0, RZ, R5.reuse, 0x3, RZ, 0xc0, !PT ;  /* 0x0000000305ff7812 */ /* 0x040fe2000780c0ff */
[----:B------:R-:W2:Y:S01]  /*2f20*/  LDC.64 R16, c[0x0][0x3c0] ;  /* 0x0000f000ff107b82 */ /* 0x000ea20000000a00 */
[----:B------:R-:W-:Y:S02]  /*2f30*/  LOP3.LUT P1, RZ, R5, 0x1, RZ, 0xc0, !PT ;  /* 0x0000000105ff7812 */ /* 0x000fe4000782c0ff */
[----:B------:R-:W-:-:S02]  /*2f40*/  CS2R R42, SRZ ;  /* 0x00000000002a7805 */ /* 0x000fc4000001ff00 */
[C---:B------:R-:W-:Y:S02]  /*2f50*/  ISETP.GE.U32.AND P2, PT, R6.reuse, 0x40, PT ;  /* 0x000000400600780c */ /* 0x040fe40003f46070 */
[----:B------:R-:W-:Y:S02]  /*2f60*/  CS2R R44, SRZ ;  /* 0x00000000002c7805 */ /* 0x000fe4000001ff00 */
[C---:B------:R-:W-:Y:S02]  /*2f70*/  ISETP.LT.U32.AND P0, PT, R6.reuse, 0x40, !P0 ;  /* 0x000000400600780c */ /* 0x040fe40004701070 */
[----:B------:R-:W-:Y:S02]  /*2f80*/  CS2R R46, SRZ ;  /* 0x00000000002e7805 */ /* 0x000fe4000001ff00 */
[----:B------:R-:W-:Y:S01]  /*2f90*/  ISETP.LT.U32.AND P1, PT, R6, 0x40, !P1 ;  /* 0x000000400600780c */ /* 0x000fe20004f21070 */
[----:B------:R-:W3:Y:S01]  /*2fa0*/  LDC.64 R12, c[0x0][0x388] ;  /* 0x0000e200ff0c7b82 */ /* 0x000ee20000000a00 */
[----:B------:R-:W-:-:S02]  /*2fb0*/  LEA.HI R8, R5, 0x1b8, RZ, 0x1c ;  /* 0x000001b805087811 */ /* 0x000fc400078fe0ff */
[----:B------:R-:W-:Y:S02]  /*2fc0*/  CS2R R48, SRZ ;  /* 0x0000000000307805 */ /* 0x000fe4000001ff00 */
[----:B------:R-:W-:Y:S01]  /*2fd0*/  CS2R R50, SRZ ;  /* 0x0000000000327805 */ /* 0x000fe2000001ff00 */
[----:B-1----:R-:W-:Y:S01]  /*2fe0*/  UIMAD UR4, UR7, UR4, URZ ;  /* 0x00000004070472a4 */ /* 0x002fe2000f8e02ff */
[----:B------:R-:W-:Y:S01]  /*2ff0*/  IMAD R4, R2, UR5, RZ ;  /* 0x0000000502047c24 */ /* 0x000fe2000f8e02ff */
[----:B------:R-:W-:Y:S02]  /*3000*/  CS2R R52, SRZ ;  /* 0x0000000000347805 */ /* 0x000fe4000001ff00 */
[----:B------:R-:W-:Y:S01]  /*3010*/  CS2R R54, SRZ ;  /* 0x0000000000367805 */ /* 0x000fe2000001ff00 */
[----:B0-----:R-:W-:Y:S01]  /*3020*/  IMAD R9, R0, R33, RZ ;  /* 0x0000002100097224 */ /* 0x001fe200078e02ff */
[----:B------:R-:W0:Y:S01]  /*3030*/  LDC R19, c[0x0][0x3c8] ;  /* 0x0000f200ff137b82 */ /* 0x000e220000000800 */
[----:B------:R-:W-:Y:S01]  /*3040*/  USHF.L.U32 UR5, UR4, 0x1, URZ ;  /* 0x0000000104057899 */ /* 0x000fe200080006ff */
[----:B------:R-:W-:Y:S01]  /*3050*/  IMAD.SHL.U32 R3, R4, 0x2, RZ ;  /* 0x0000000204037824 */ /* 0x000fe200078e00ff */
[----:B------:R-:W-:-:S02]  /*3060*/  CS2R R56, SRZ ;  /* 0x0000000000387805 */ /* 0x000fc4000001ff00 */
[C---:B------:R-:W-:Y:S01]  /*3070*/  LEA R10, R33.reuse, R9, 0x3 ;  /* 0x00000009210a7211 */ /* 0x040fe200078e18ff */
[----:B------:R-:W-:Y:S01]  /*3080*/  IMAD.HI R4, R4, 0x2, RZ ;  /* 0x0000000204047827 */ /* 0x000fe200078e02ff */
[----:B------:R-:W-:Y:S02]  /*3090*/  CS2R R58, SRZ ;  /* 0x00000000003a7805 */ /* 0x000fe4000001ff00 */
[----:B------:R-:W-:Y:S01]  /*30a0*/  CS2R R68, SRZ ;  /* 0x0000000000447805 */ /* 0x000fe2000001ff00 */
[----:B------:R-:W1:Y:S01]  /*30b0*/  LDC.64 R30, c[0x0][0x390] ;  /* 0x0000e400ff1e7b82 */ /* 0x000e620000000a00 */
[----:B--2---:R-:W-:Y:S01]  /*30c0*/  IMAD R16, R16, UR7, RZ ;  /* 0x0000000710107c24 */ /* 0x004fe2000f8e02ff */
[----:B------:R-:W-:Y:S01]  /*30d0*/  CS2R R70, SRZ ;  /* 0x0000000000467805 */ /* 0x000fe2000001ff00 */
[----:B------:R-:W-:Y:S01]  /*30e0*/  IMAD R11, R33, 0x8, R10 ;  /* 0x00000008210b7824 */ /* 0x000fe200078e020a */
[----:B------:R-:W-:Y:S01]  /*30f0*/  CS2R R60, SRZ ;  /* 0x00000000003c7805 */ /* 0x000fe2000001ff00 */
[----:B------:R-:W-:Y:S01]  /*3100*/  IMAD R28, R8, R33, RZ ;  /* 0x00000021081c7224 */ /* 0x000fe200078e02ff */
[----:B------:R-:W-:-:S02]  /*3110*/  CS2R R62, SRZ ;  /* 0x00000000003e7805 */ /* 0x000fc4000001ff00 */
[C---:B---3--:R-:W-:Y:S01]  /*3120*/  LEA R189, P3, R16.reuse, R12, 0x1 ;  /* 0x0000000c10bd7211 */ /* 0x048fe200078608ff */
[C---:B------:R-:W-:Y:S01]  /*3130*/  IMAD R12, R33.reuse, 0x8, R11 ;  /* 0x00000008210c7824 */ /* 0x040fe200078e020b */
[----:B------:R-:W-:Y:S02]  /*3140*/  CS2R R156, SRZ ;  /* 0x00000000009c7805 */ /* 0x000fe4000001ff00 */
[----:B------:R-:W-:Y:S02]  /*3150*/  CS2R R158, SRZ ;  /* 0x00000000009e7805 */ /* 0x000fe4000001ff00 */
[----:B------:R-:W-:Y:S02]  /*3160*/  LEA.HI.X.SX32 R7, R16, R13, 0x1, P3 ;  /* 0x0000000d10077211 */ /* 0x000fe400018f0eff */
[----:B------:R-:W-:Y:S02]  /*3170*/  CS2R R136, SRZ ;  /* 0x0000000000887805 */ /* 0x000fe4000001ff00 */
[----:B------:R-:W-:-:S02]  /*3180*/  LEA R13, R33, R12, 0x3 ;  /* 0x0000000c210d7211 */ /* 0x000fc400078e18ff */
[----:B------:R-:W-:Y:S02]  /*3190*/  CS2R R138, SRZ ;  /* 0x00000000008a7805 */ /* 0x000fe4000001ff00 */
[----:B------:R-:W-:Y:S01]  /*31a0*/  CS2R R64, SRZ ;  /* 0x0000000000407805 */ /* 0x000fe2000001ff00 */
[----:B0-----:R-:W-:Y:S01]  /*31b0*/  IMAD R0, R6, R19, RZ ;  /* 0x0000001306007224 */ /* 0x001fe200078e02ff */
[----:B------:R-:W-:Y:S01]  /*31c0*/  LEA.HI R6, R5, 0x138, RZ, 0x1c ;  /* 0x0000013805067811 */ /* 0x000fe200078fe0ff */
[----:B------:R-:W-:Y:S01]  /*31d0*/  IMAD R14, R33, 0x8, R13 ;  /* 0x00000008210e7824 */ /* 0x000fe200078e020d */
[----:B------:R-:W-:Y:S01]  /*31e0*/  CS2R R66, SRZ ;  /* 0x0000000000427805 */ /* 0x000fe2000001ff00 */
[----:B------:R-:W-:Y:S01]  /*31f0*/  IMAD R2, R19, 0x80, R0 ;  /* 0x0000008013027824 */ /* 0x000fe200078e0200 */
[----:B------:R-:W-:Y:S01]  /*3200*/  LEA R182, P5, R0, R189, 0x1 ;  /* 0x000000bd00b67211 */ /* 0x000fe200078a08ff */
[----:B------:R-:W-:Y:S01]  /*3210*/  IMAD R26, R6, R33, RZ ;  /* 0x00000021061a7224 */ /* 0x000fe200078e02ff */
[----:B------:R-:W-:-:S02]  /*3220*/  LEA R15, R33, R14, 0x3 ;  /* 0x0000000e210f7211 */ /* 0x000fc400078e18ff */
[----:B------:R-:W-:Y:S02]  /*3230*/  CS2R R152, SRZ ;  /* 0x0000000000987805 */ /* 0x000fe4000001ff00 */
[----:B-1----:R-:W-:Y:S01]  /*3240*/  IADD3 R223, P3, P4, R3, UR5, R30 ;  /* 0x0000000503df7c10 */ /* 0x002fe2000fc7e01e */
[----:B------:R-:W-:Y:S01]  /*3250*/  IMAD R3, R19, 0x80, R2 ;  /* 0x0000008013037824 */ /* 0x000fe200078e0202 */
[----:B------:R-:W-:Y:S01]  /*3260*/  UIMAD.WIDE UR4, UR4, 0x2, URZ ;  /* 0x00000002040478a5 */ /* 0x000fe2000f8e02ff */
[----:B------:R-:W-:Y:S01]  /*3270*/  IMAD R16, R33, 0x10, R15 ;  /* 0x0000001021107824 */ /* 0x000fe200078e020f */
[----:B------:R-:W-:Y:S01]  /*3280*/  LEA.HI.X.SX32 R183, R0, R7, 0x1, P5 ;  /* 0x0000000700b77211 */ /* 0x000fe200028f0eff */
[----:B------:R-:W-:Y:S01]  /*3290*/  IMAD R0, R19, 0x80, R3 ;  /* 0x0000008013007824 */ /* 0x000fe200078e0203 */
[-C--:B------:R-:W-:Y:S01]  /*32a0*/  LEA R186, P5, R3, R189.reuse, 0x1 ;  /* 0x000000bd03ba7211 */ /* 0x080fe200078a08ff */
[----:B------:R-:W-:Y:S01]  /*32b0*/  IMAD R18, R33, 0x8, R16 ;  /* 0x0000000821127824 */ /* 0x000fe200078e0210 */
[----:B------:R-:W-:-:S02]  /*32c0*/  LEA R184, P6, R2, R189, 0x1 ;  /* 0x000000bd02b87211 */ /* 0x000fc400078c08ff */
[----:B------:R-:W-:Y:S02]  /*32d0*/  CS2R R154, SRZ ;  /* 0x00000000009a7805 */ /* 0x000fe4000001ff00 */
[----:B------:R-:W-:Y:S02]  /*32e0*/  LEA.HI.X.SX32 R187, R3, R7, 0x1, P5 ;  /* 0x0000000703bb7211 */ /* 0x000fe400028f0eff */
[----:B------:R-:W-:Y:S02]  /*32f0*/  CS2R R72, SRZ ;  /* 0x0000000000487805 */ /* 0x000fe4000001ff00 */
[----:B------:R-:W-:Y:S02]  /*3300*/  LEA R19, R33, R18, 0x3 ;  /* 0x0000001221137211 */ /* 0x000fe400078e18ff */
[----:B------:R-:W-:Y:S02]  /*3310*/  CS2R R74, SRZ ;  /* 0x00000000004a7805 */ /* 0x000fe4000001ff00 */
[----:B------:R-:W-:-:S02]  /*3320*/  IADD3.X R31, PT, PT, R4, UR5, R31, P3, P4 ;  /* 0x00000005041f7c10 */ /* 0x000fc40009fe841f */
[----:B------:R-:W-:Y:S02]  /*3330*/  CS2R R76, SRZ ;  /* 0x00000000004c7805 */ /* 0x000fe4000001ff00 */
[----:B------:R-:W-:Y:S01]  /*3340*/  LEA R36, P5, R9, R223, 0x1 ;  /* 0x000000df09247211 */ /* 0x000fe200078a08ff */
[C---:B------:R-:W-:Y:S01]  /*3350*/  IMAD R20, R33.reuse, 0x8, R19 ;  /* 0x0000000821147824 */ /* 0x040fe200078e0213 */
[----:B------:R-:W-:Y:S02]  /*3360*/  LEA.HI.X.SX32 R185, R2, R7, 0x1, P6 ;  /* 0x0000000702b97211 */ /* 0x000fe400030f0eff */
[----:B------:R-:W-:Y:S02]  /*3370*/  CS2R R78, SRZ ;  /* 0x00000000004e7805 */ /* 0x000fe4000001ff00 */
[----:B------:R-:W-:Y:S01]  /*3380*/  LEA R188, P6, R0, R189, 0x1 ;  /* 0x000000bd00bc7211 */ /* 0x000fe200078c08ff */
[----:B------:R-:W-:Y:S01]  /*3390*/  IMAD R21, R33, 0x8, R20 ;  /* 0x0000000821157824 */ /* 0x000fe200078e0214 */
[----:B------:R-:W-:-:S02]  /*33a0*/  LEA R40, P4, R10, R223, 0x1 ;  /* 0x000000df0a287211 */ /* 0x000fc400078808ff */
[----:B------:R-:W-:Y:S02]  /*33b0*/  CS2R R144, SRZ ;  /* 0x0000000000907805 */ /* 0x000fe4000001ff00 */
[----:B------:R-:W-:Y:S01]  /*33c0*/  LEA.HI.X.SX32 R37, R9, R31, 0x1, P5 ;  /* 0x0000001f09257211 */ /* 0x000fe200028f0eff */
[----:B------:R-:W-:Y:S01]  /*33d0*/  IMAD R22, R33, 0x8, R21 ;  /* 0x0000000821167824 */ /* 0x000fe200078e0215 */
[----:B------:R-:W-:Y:S02]  /*33e0*/  LEA R38, P5, R11, R223, 0x1 ;  /* 0x000000df0b267211 */ /* 0x000fe400078a08ff */
[----:B------:R-:W-:Y:S02]  /*33f0*/  CS2R R146, SRZ ;  /* 0x0000000000927805 */ /* 0x000fe4000001ff00 */
[----:B------:R-:W-:Y:S01]  /*3400*/  LEA.HI.X.SX32 R189, R0, R7, 0x1, P6 ;  /* 0x0000000700bd7211 */ /* 0x000fe200030f0eff */
[----:B------:R0:W-:Y:S01]  /*3410*/  STL.64 [R1+0x1b0], R36 ;  /* 0x0001b02401007387 */ /* 0x0001e20000100a00 */
[----:B------:R-:W-:-:S02]  /*3420*/  LEA.HI R0, R5, 0x38, RZ, 0x1c ;  /* 0x0000003805007811 */ /* 0x000fc400078fe0ff */
[----:B------:R-:W-:Y:S02]  /*3430*/  CS2R R80, SRZ ;  /* 0x0000000000507805 */ /* 0x000fe4000001ff00 */
[-C--:B------:R-:W-:Y:S02]  /*3440*/  LEA.HI.X.SX32 R41, R10, R31.reuse, 0x1, P4 ;  /* 0x0000001f0a297211 */ /* 0x080fe400020f0eff */
[----:B------:R-:W-:Y:S02]  /*3450*/  CS2R R82, SRZ ;  /* 0x0000000000527805 */ /* 0x000fe4000001ff00 */
[----:B------:R-:W-:Y:S01]  /*3460*/  LEA.HI.X.SX32 R39, R11, R31, 0x1, P5 ;  /* 0x0000001f0b277211 */ /* 0x000fe200028f0eff */
[----:B------:R-:W-:Y:S01]  /*3470*/  IMAD R0, R0, R33, RZ ;  /* 0x0000002100007224 */ /* 0x000fe200078e02ff */
[C---:B------:R-:W-:Y:S01]  /*3480*/  LEA.HI R2, R5.reuse, 0x78, RZ, 0x1c ;  /* 0x0000007805027811 */ /* 0x040fe200078fe0ff */
[----:B------:R1:W-:Y:S01]  /*3490*/  STL.64 [R1+0x1a8], R40 ;  /* 0x0001a82801007387 */ /* 0x0003e20000100a00 */
[----:B------:R-:W-:-:S02]  /*34a0*/  LEA.HI R3, R5, 0xb8, RZ, 0x1c ;  /* 0x000000b805037811 */ /* 0x000fc400078fe0ff */
[----:B------:R-:W-:Y:S02]  /*34b0*/  CS2R R84, SRZ ;  /* 0x0000000000547805 */ /* 0x000fe4000001ff00 */
[-C--:B------:R-:W-:Y:S01]  /*34c0*/  LEA R34, P3, R0, R223.reuse, 0x1 ;  /* 0x000000df00227211 */ /* 0x080fe200078608ff */
[----:B------:R2:W-:Y:S01]  /*34d0*/  STL.64 [R1+0x1a0], R38 ;  /* 0x0001a02601007387 */ /* 0x0005e20000100a00 */
[----:B0-----:R-:W-:Y:S01]  /*34e0*/  LEA R36, P6, R12, R223, 0x1 ;  /* 0x000000df0c247211 */ /* 0x001fe200078c08ff */
[-C--:B------:R-:W-:Y:S01]  /*34f0*/  IMAD R23, R2, R33.reuse, RZ ;  /* 0x0000002102177224 */ /* 0x080fe200078e02ff */
[----:B------:R-:W-:Y:S01]  /*3500*/  LEA R2, R33, R22, 0x3 ;  /* 0x0000001621027211 */ /* 0x000fe200078e18ff */
[----:B------:R-:W-:Y:S01]  /*3510*/  IMAD R24, R3, R33, RZ ;  /* 0x0000002103187224 */ /* 0x000fe200078e02ff */
[----:B------:R-:W-:Y:S02]  /*3520*/  LEA.HI.X.SX32 R37, R12, R31, 0x1, P6 ;  /* 0x0000001f0c257211 */ /* 0x000fe400030f0eff */
[----:B------:R-:W-:-:S02]  /*3530*/  CS2R R86, SRZ ;  /* 0x0000000000567805 */ /* 0x000fc4000001ff00 */
[C---:B------:R-:W-:Y:S01]  /*3540*/  LEA R10, P6, R14.reuse, R223, 0x1 ;  /* 0x000000df0e0a7211 */ /* 0x040fe200078c08ff */
[----:B------:R-:W-:Y:S01]  /*3550*/  IMAD R3, R33, 0x10, R2 ;  /* 0x0000001021037824 */ /* 0x000fe200078e0202 */
[----:B------:R-:W-:Y:S01]  /*3560*/  LEA.HI R4, R5, 0xf8, RZ, 0x1c ;  /* 0x000000f805047811 */ /* 0x000fe200078fe0ff */
[----:B------:R0:W-:Y:S01]  /*3570*/  STL.64 [R1+0x198], R36 ;  /* 0x0001982401007387 */ /* 0x0001e20000100a00 */
[----:B------:R-:W-:Y:S02]  /*3580*/  LEA.HI.X.SX32 R11, R14, R31, 0x1, P6 ;  /* 0x0000001f0e0b7211 */ /* 0x000fe400030f0eff */
[----:B-1----:R-:W-:Y:S02]  /*3590*/  CS2R R40, SRZ ;  /* 0x0000000000287805 */ /* 0x002fe4000001ff00 */
[----:B--2---:R-:W-:Y:S01]  /*35a0*/  LEA R38, P5, R13, R223, 0x1 ;  /* 0x000000df0d267211 */ /* 0x004fe200078a08ff */
[----:B------:R-:W-:Y:S01]  /*35b0*/  IMAD R25, R4, R33, RZ ;  /* 0x0000002104197224 */ /* 0x000fe200078e02ff */
[-C--:B------:R-:W-:Y:S01]  /*35c0*/  LEA.HI.X.SX32 R35, R0, R31.reuse, 0x1, P3 ;  /* 0x0000001f00237211 */ /* 0x080fe200018f0eff */
[----:B------:R-:W-:Y:S01]  /*35d0*/  IMAD R4, R33, 0x8, R3 ;  /* 0x0000000821047824 */ /* 0x000fe200078e0203 */
[----:B------:R-:W-:-:S02]  /*35e0*/  LEA.HI.X.SX32 R39, R13, R31, 0x1, P5 ;  /* 0x0000001f0d277211 */ /* 0x000fc400028f0eff */
[----:B------:R-:W-:Y:S02]  /*35f0*/  CS2R R88, SRZ ;  /* 0x0000000000587805 */ /* 0x000fe4000001ff00 */
[----:B------:R-:W-:Y:S02]  /*3600*/  LEA.HI R7, R5, 0x178, RZ, 0x1c ;  /* 0x0000017805077811 */ /* 0x000fe400078fe0ff */
[----:B------:R-:W-:Y:S02]  /*3610*/  CS2R R90, SRZ ;  /* 0x00000000005a7805 */ /* 0x000fe4000001ff00 */
[----:B------:R-:W-:Y:S01]  /*3620*/  LEA R12, P5, R15, R223, 0x1 ;  /* 0x000000df0f0c7211 */ /* 0x000fe200078a08ff */
[----:B------:R1:W-:Y:S01]  /*3630*/  STL.64 [R1+0x190], R38 ;  /* 0x0001902601007387 */ /* 0x0003e20000100a00 */
[----:B------:R-:W-:Y:S01]  /*3640*/  LEA.HI R5, R5, 0x1f8, RZ, 0x1c ;  /* 0x000001f805057811 */ /* 0x000fe200078fe0ff */
[----:B------:R-:W-:Y:S01]  /*3650*/  IMAD R27, R7, R33, RZ ;  /* 0x00000021071b7224 */ /* 0x000fe200078e02ff */
[----:B------:R-:W-:Y:S01]  /*3660*/  LEA.HI.X.SX32 R13, R15, R31, 0x1, P5 ;  /* 0x0000001f0f0d7211 */ /* 0x000fe200028f0eff */
[----:B------:R2:W-:Y:S01]  /*3670*/  STL.64 [R1+0x188], R10 ;  /* 0x0001880a01007387 */ /* 0x0005e20000100a00 */
[----:B------:R-:W-:Y:S01]  /*3680*/  LEA R14, P5, R19, R223, 0x1 ;  /* 0x000000df130e7211 */ /* 0x000fe200078a08ff */
[----:B------:R-:W-:Y:S01]  /*3690*/  IMAD R29, R5, R33, RZ ;  /* 0x00000021051d7224 */ /* 0x000fe200078e02ff */
[----:B0-----:R-:W-:Y:S01]  /*36a0*/  LEA R36, P4, R23, R223, 0x1 ;  /* 0x000000df17247211 */ /* 0x001fe200078808ff */
[----:B------:R0:W-:Y:S01]  /*36b0*/  STL.64 [R1+0x178], R34 ;  /* 0x0001782201007387 */ /* 0x0001e20000100a00 */
[----:B------:R-:W-:Y:S01]  /*36c0*/  IMAD R5, R33, 0x8, R4 ;  /* 0x0000000821057824 */ /* 0x000fe200078e0204 */
[----:B------:R-:W-:-:S02]  /*36d0*/  LEA.HI.X.SX32 R15, R19, R31, 0x1, P5 ;  /* 0x0000001f130f7211 */ /* 0x000fc400028f0eff */
[----:B------:R-:W-:Y:S01]  /*36e0*/  CS2R R92, SRZ ;  /* 0x00000000005c7805 */ /* 0x000fe2000001ff00 */
[----:B------:R3:W-:Y:S01]  /*36f0*/  STL.64 [R1+0x180], R12 ;  /* 0x0001800c01007387 */ /* 0x0007e20000100a00 */
[----:B------:R-:W-:Y:S02]  /*3700*/  LEA.HI.X.SX32 R37, R23, R31, 0x1, P4 ;  /* 0x0000001f17257211 */ /* 0x000fe400020f0eff */
[----:B-1----:R-:W-:Y:S02]  /*3710*/  CS2R R38, SRZ ;  /* 0x0000000000267805 */ /* 0x002fe4000001ff00 */
[----:B------:R-:W-:Y:S02]  /*3720*/  LEA R6, R33, R5, 0x3 ;  /* 0x0000000521067211 */ /* 0x000fe400078e18ff */
[----:B------:R-:W-:Y:S02]  /*3730*/  CS2R R94, SRZ ;  /* 0x00000000005e7805 */ /* 0x000fe4000001ff00 */
[----:B--2---:R-:W-:-:S02]  /*3740*/  LEA R10, P6, R16, R223, 0x1 ;  /* 0x000000df100a7211 */ /* 0x004fc400078c08ff */
[----:B------:R-:W-:Y:S02]  /*3750*/  CS2R R96, SRZ ;  /* 0x0000000000607805 */ /* 0x000fe4000001ff00 */
[----:B------:R-:W-:Y:S02]  /*3760*/  CS2R R98, SRZ ;  /* 0x0000000000627805 */ /* 0x000fe4000001ff00 */
[----:B0-----:R-:W-:Y:S01]  /*3770*/  LEA R34, P3, R18, R223, 0x1 ;  /* 0x000000df12227211 */ /* 0x001fe200078608ff */
[----:B------:R-:W-:Y:S01]  /*3780*/  IMAD R7, R33, 0x8, R6 ;  /* 0x0000000821077824 */ /* 0x000fe200078e0206 */
[-C--:B------:R-:W-:Y:S01]  /*3790*/  LEA.HI.X.SX32 R11, R16, R31.reuse, 0x1, P6 ;  /* 0x0000001f100b7211 */ /* 0x080fe200030f0eff */
[----:B------:R-:W-:Y:S01]  /*37a0*/  IMAD R16, R17, 0xe, RZ ;  /* 0x0000000e11107824 */ /* 0x000fe200078e02ff */
[----:B------:R-:W-:Y:S01]  /*37b0*/  LEA.HI.X.SX32 R35, R18, R31, 0x1, P3 ;  /* 0x0000001f12237211 */ /* 0x000fe200018f0eff */
[----:B------:R-:W-:Y:S01]  /*37c0*/  IMAD R8, R33, 0x8, R7 ;  /* 0x0000000821087824 */ /* 0x000fe200078e0207 */
[CC--:B---3--:R-:W-:Y:S01]  /*37d0*/  LEA R12, P6, R20.reuse, R223.reuse, 0x1 ;  /* 0x000000df140c7211 */ /* 0x0c8fe200078c08ff */
[----:B------:R0:W-:Y:S01]  /*37e0*/  STL.64 [R1+0x170], R10 ;  /* 0x0001700a01007387 */ /* 0x0001e20000100a00 */
[----:B------:R-:W-:Y:S01]  /*37f0*/  LEA R18, P5, R21, R223, 0x1 ;  /* 0x000000df15127211 */ /* 0x000fe200078a08ff */
[----:B------:R-:W-:Y:S01]  /*3800*/  IMAD R9, R33, 0x8, R8 ;  /* 0x0000000821097824 */ /* 0x000fe200078e0208 */
[-C--:B------:R-:W-:Y:S01]  /*3810*/  LEA.HI.X.SX32 R13, R20, R31.reuse, 0x1, P6 ;  /* 0x0000001f140d7211 */ /* 0x080fe200030f0eff */
[----:B------:R1:W-:Y:S01]  /*3820*/  STL.64 [R1+0x168], R34 ;  /* 0x0001682201007387 */ /* 0x0003e20000100a00 */
[----:B------:R-:W-:-:S02]  /*3830*/  LEA.HI.X.SX32 R19, R21, R31, 0x1, P5 ;  /* 0x0000001f15137211 */ /* 0x000fc400028f0eff */
[----:B------:R-:W-:Y:S02]  /*3840*/  CS2R R100, SRZ ;  /* 0x0000000000647805 */ /* 0x000fe4000001ff00 */
[C---:B------:R-:W-:Y:S01]  /*3850*/  LEA R20, P5, R2.reuse, R223, 0x1 ;  /* 0x000000df02147211 */ /* 0x040fe200078a08ff */
[----:B------:R2:W-:Y:S01]  /*3860*/  STL.64 [R1+0x160], R14 ;  /* 0x0001600e01007387 */ /* 0x0005e20000100a00 */
[C---:B------:R-:W-:Y:S02]  /*3870*/  LEA R0, R33.reuse, R9, 0x4 ;  /* 0x0000000921007211 */ /* 0x040fe400078e20ff */
[----:B------:R-:W-:Y:S02]  /*3880*/  CS2R R102, SRZ ;  /* 0x0000000000667805 */ /* 0x000fe4000001ff00 */
[----:B------:R-:W-:Y:S01]  /*3890*/  LEA.HI.X.SX32 R21, R2, R31, 0x1, P5 ;  /* 0x0000001f02157211 */ /* 0x000fe200028f0eff */
[----:B------:R3:W-:Y:S01]  /*38a0*/  STL.64 [R1+0x158], R12 ;  /* 0x0001580c01007387 */ /* 0x0007e20000100a00 */
[----:B------:R-:W-:Y:S01]  /*38b0*/  CS2R R104, SRZ ;  /* 0x0000000000687805 */ /* 0x000fe2000001ff00 */
[C---:B0-----:R-:W-:Y:S01]  /*38c0*/  IMAD R10, R33.reuse, 0x8, R0 ;  /* 0x00000008210a7824 */ /* 0x041fe200078e0200 */
[----:B------:R-:W-:Y:S01]  /*38d0*/  CS2R R106, SRZ ;  /* 0x00000000006a7805 */ /* 0x000fe2000001ff00 */
[----:B------:R0:W-:Y:S01]  /*38e0*/  STL.64 [R1+0x150], R18 ;  /* 0x0001501201007387 */ /* 0x0001e20000100a00 */
[----:B-1----:R-:W-:Y:S01]  /*38f0*/  LEA R34, P3, R24, R223, 0x1 ;  /* 0x000000df18227211 */ /* 0x002fe200078608ff */
[----:B------:R-:W-:Y:S01]  /*3900*/  IMAD R11, R33, 0x8, R10 ;  /* 0x00000008210b7824 */ /* 0x000fe200078e020a */
[----:B------:R-:W-:-:S02]  /*3910*/  CS2R R108, SRZ ;  /* 0x00000000006c7805 */ /* 0x000fc4000001ff00 */
[----:B--2---:R-:W-:Y:S02]  /*3920*/  LEA R14, P6, R22, R223, 0x1 ;  /* 0x000000df160e7211 */ /* 0x004fe400078c08ff */
[----:B------:R-:W-:Y:S02]  /*3930*/  CS2R R110, SRZ ;  /* 0x00000000006e7805 */ /* 0x000fe4000001ff00 */
[-C--:B------:R-:W-:Y:S02]  /*3940*/  LEA.HI.X.SX32 R35, R24, R31.reuse, 0x1, P3 ;  /* 0x0000001f18237211 */ /* 0x080fe400018f0eff */
[----:B------:R-:W-:Y:S02]  /*3950*/  CS2R R112, SRZ ;  /* 0x0000000000707805 */ /* 0x000fe4000001ff00 */
[----:B------:R-:W-:Y:S01]  /*3960*/  LEA.HI.X.SX32 R15, R22, R31, 0x1, P6 ;  /* 0x0000001f160f7211 */ /* 0x000fe200030f0eff */
[----:B---3--:R-:W-:Y:S01]  /*3970*/  IMAD R12, R33, 0x8, R11 ;  /* 0x00000008210c7824 */ /* 0x008fe200078e020b */
[----:B------:R-:W-:-:S02]  /*3980*/  LEA R22, P4, R4, R223, 0x1 ;  /* 0x000000df04167211 */ /* 0x000fc400078808ff */
[----:B------:R-:W-:Y:S02]  /*3990*/  CS2R R114, SRZ ;  /* 0x0000000000727805 */ /* 0x000fe4000001ff00 */
[C---:B0-----:R-:W-:Y:S01]  /*39a0*/  LEA R18, P6, R3.reuse, R223, 0x1 ;  /* 0x000000df03127211 */ /* 0x041fe200078c08ff */
[----:B------:R0:W-:Y:S01]  /*39b0*/  STL.64 [R1+0x148], R14 ;  /* 0x0001480e01007387 */ /* 0x0001e20000100a00 */
[-C--:B------:R-:W-:Y:S02]  /*39c0*/  LEA.HI.X.SX32 R23, R4, R31.reuse, 0x1, P4 ;  /* 0x0000001f04177211 */ /* 0x080fe400020f0eff */
[----:B------:R-:W-:Y:S02]  /*39d0*/  CS2R R116, SRZ ;  /* 0x0000000000747805 */ /* 0x000fe4000001ff00 */
[----:B------:R-:W-:Y:S01]  /*39e0*/  LEA.HI.X.SX32 R19, R3, R31, 0x1, P6 ;  /* 0x0000001f03137211 */ /* 0x000fe200030f0eff */
[----:B------:R1:W-:Y:S01]  /*39f0*/  STL.64 [R1+0x138], R36 ;  /* 0x0001382401007387 */ /* 0x0003e20000100a00 */
[----:B------:R-:W-:-:S02]  /*3a00*/  LEA R13, R33, R12, 0x3 ;  /* 0x0000000c210d7211 */ /* 0x000fc400078e18ff */
[----:B------:R-:W-:Y:S02]  /*3a10*/  CS2R R118, SRZ ;  /* 0x0000000000767805 */ /* 0x000fe4000001ff00 */
[----:B------:R-:W-:Y:S01]  /*3a20*/  CS2R R120, SRZ ;  /* 0x0000000000787805 */ /* 0x000fe2000001ff00 */
[----:B------:R2:W-:Y:S01]  /*3a30*/  STL.64 [R1+0x140], R20 ;  /* 0x0001401401007387 */ /* 0x0005e20000100a00 */
[----:B------:R-:W-:Y:S02]  /*3a40*/  CS2R R122, SRZ ;  /* 0x00000000007a7805 */ /* 0x000fe4000001ff00 */
[----:B------:R-:W-:Y:S02]  /*3a50*/  CS2R R124, SRZ ;  /* 0x00000000007c7805 */ /* 0x000fe4000001ff00 */
[----:B------:R-:W-:Y:S01]  /*3a60*/  CS2R R126, SRZ ;  /* 0x00000000007e7805 */ /* 0x000fe2000001ff00 */
[----:B------:R3:W-:Y:S01]  /*3a70*/  STL.64 [R1+0x130], R18 ;  /* 0x0001301201007387 */ /* 0x0007e20000100a00 */
[----:B0-----:R-:W-:Y:S01]  /*3a80*/  IMAD R14, R33, 0x8, R13 ;  /* 0x00000008210e7824 */ /* 0x001fe200078e020d */
[----:B------:R-:W-:-:S02]  /*3a90*/  CS2R R128, SRZ ;  /* 0x0000000000807805 */ /* 0x000fc4000001ff00 */
[----:B------:R-:W-:Y:S01]  /*3aa0*/  CS2R R130, SRZ ;  /* 0x0000000000827805 */ /* 0x000fe2000001ff00 */
[----:B------:R0:W-:Y:S01]  /*3ab0*/  STL.64 [R1+0x128], R22 ;  /* 0x0001281601007387 */ /* 0x0001e20000100a00 */
[----:B------:R-:W-:Y:S01]  /*3ac0*/  IMAD R2, R33, 0x8, R14 ;  /* 0x0000000821027824 */ /* 0x000fe200078e020e */
[----:B-1----:R-:W-:Y:S02]  /*3ad0*/  CS2R R36, SRZ ;  /* 0x0000000000247805 */ /* 0x002fe4000001ff00 */
[----:B------:R-:W-:Y:S02]  /*3ae0*/  CS2R R132, SRZ ;  /* 0x0000000000847805 */ /* 0x000fe4000001ff00 */
[----:B--2---:R-:W-:Y:S01]  /*3af0*/  LEA R20, P5, R5, R223, 0x1 ;  /* 0x000000df05147211 */ /* 0x004fe200078a08ff */
[----:B------:R-:W-:Y:S01]  /*3b00*/  IMAD R3, R33, 0x10, R2 ;  /* 0x0000001021037824 */ /* 0x000fe200078e0202 */
[----:B------:R-:W-:Y:S02]  /*3b10*/  CS2R R134, SRZ ;  /* 0x0000000000867805 */ /* 0x000fe4000001ff00 */
[----:B------:R-:W-:-:S02]  /*3b20*/  CS2R R148, SRZ ;  /* 0x0000000000947805 */ /* 0x000fc4000001ff00 */
[C---:B---3--:R-:W-:Y:S02]  /*3b30*/  LEA R18, P6, R6.reuse, R223, 0x1 ;  /* 0x000000df06127211 */ /* 0x048fe400078c08ff */
[----:B------:R-:W-:Y:S02]  /*3b40*/  CS2R R150, SRZ ;  /* 0x0000000000967805 */ /* 0x000fe4000001ff00 */
[-C--:B------:R-:W-:Y:S02]  /*3b50*/  LEA.HI.X.SX32 R21, R5, R31.reuse, 0x1, P5 ;  /* 0x0000001f05157211 */ /* 0x080fe400028f0eff */
[----:B------:R-:W-:Y:S02]  /*3b60*/  CS2R R140, SRZ ;  /* 0x00000000008c7805 */ /* 0x000fe4000001ff00 */
[----:B------:R-:W-:Y:S02]  /*3b70*/  LEA.HI.X.SX32 R19, R6, R31, 0x1, P6 ;  /* 0x0000001f06137211 */ /* 0x000fe400030f0eff */
[----:B------:R-:W-:-:S02]  /*3b80*/  CS2R R142, SRZ ;  /* 0x00000000008e7805 */ /* 0x000fc4000001ff00 */
[----:B------:R-:W-:Y:S01]  /*3b90*/  LEA R4, R33, R3, 0x3 ;  /* 0x0000000321047211 */ /* 0x000fe200078e18ff */
[----:B------:R1:W-:Y:S01]  /*3ba0*/  STL.64 [R1+0x120], R20 ;  /* 0x0001201401007387 */ /* 0x0003e20000100a00 */
[----:B0-----:R-:W-:Y:S01]  /*3bb0*/  LEA R22, P4, R25, R223, 0x1 ;  /* 0x000000df19167211 */ /* 0x001fe200078808ff */
[----:B------:R-:W-:Y:S01]  /*3bc0*/  IMAD.MOV.U32 R193, RZ, RZ, 0x3f800000 ;  /* 0x3f800000ffc17424 */ /* 0x000fe200078e00ff */
[----:B------:R-:W-:Y:S01]  /*3bd0*/  MOV R192, 0x3f800000 ;  /* 0x3f80000000c07802 */ /* 0x000fe20000000f00 */
[----:B------:R0:W-:Y:S01]  /*3be0*/  STL.64 [R1+0x118], R18 ;  /* 0x0001181201007387 */ /* 0x0001e20000100a00 */
[----:B------:R-:W-:Y:S01]  /*3bf0*/  IMAD R5, R33, 0x8, R4 ;  /* 0x0000000821057824 */ /* 0x000fe200078e0204 */
[----:B------:R-:W-:Y:S01]  /*3c00*/  LEA.HI.X.SX32 R23, R25, R31, 0x1, P4 ;  /* 0x0000001f19177211 */ /* 0x000fe200020f0eff */
[----:B------:R-:W-:Y:S01]  /*3c10*/  IMAD.MOV.U32 R194, RZ, RZ, 0x3f800000 ;  /* 0x3f800000ffc27424 */ /* 0x000fe200078e00ff */
[----:B------:R-:W-:Y:S01]  /*3c20*/  UMOV UR4, URZ ;  /* 0x000000ff00047c82 */ /* 0x000fe20008000000 */
[----:B------:R-:W-:Y:S01]  /*3c30*/  IMAD R6, R33, 0x8, R5 ;  /* 0x0000000821067824 */ /* 0x000fe200078e0205 */
[----:B------:R-:W2:Y:S01]  /*3c40*/  LDCU UR12, c[0x0][0x3f0] ;  /* 0x00007e00ff0c77ac */ /* 0x000ea20008000800 */
[----:B------:R-:W-:Y:S01]  /*3c50*/  IMAD.MOV.U32 R195, RZ, RZ, 0x3f800000 ;  /* 0x3f800000ffc37424 */ /* 0x000fe200078e00ff */
[-C--:B-1----:R-:W-:Y:S01]  /*3c60*/  LEA R20, P5, R7, R223.reuse, 0x1 ;  /* 0x000000df07147211 */ /* 0x082fe200078a08ff */
[----:B------:R-:W1:Y:S01]  /*3c70*/  LDCU UR9, c[0x0][0x3a8] ;  /* 0x00007500ff0977ac */ /* 0x000e620008000800 */
[----:B0-----:R-:W-:-:S02]  /*3c80*/  LEA R18, P6, R8, R223, 0x1 ;  /* 0x000000df08127211 */ /* 0x001fc400078c08ff */
[-C--:B------:R-:W-:Y:S02]  /*3c90*/  LEA.HI.X.SX32 R21, R7, R31.reuse, 0x1, P5 ;  /* 0x0000001f07157211 */ /* 0x080fe400028f0eff */
[----:B------:R-:W-:-:S03]  /*3ca0*/  LEA.HI.X.SX32 R19, R8, R31, 0x1, P6 ;  /* 0x0000001f08137211 */ /* 0x000fc600030f0eff */
[----:B------:R0:W-:Y:S04]  /*3cb0*/  STL.64 [R1+0x110], R20 ;  /* 0x0001101401007387 */ /* 0x0001e80000100a00 */
[----:B------:R3:W-:Y:S04]  /*3cc0*/  STL.64 [R1+0x108], R18 ;  /* 0x0001081201007387 */ /* 0x0007e80000100a00 */
[----:B------:R4:W-:Y:S01]  /*3cd0*/  STL.64 [R1+0xf8], R34 ;  /* 0x0000f82201007387 */ /* 0x0009e20000100a00 */
[-C--:B0-----:R-:W-:Y:S02]  /*3ce0*/  LEA R20, P5, R9, R223.reuse, 0x1 ;  /* 0x000000df09147211 */ /* 0x081fe400078a08ff */
[----:B---3--:R-:W-:-:S02]  /*3cf0*/  LEA R18, P6, R0, R223, 0x1 ;  /* 0x000000df00127211 */ /* 0x008fc400078c08ff */
[-C--:B------:R-:W-:Y:S02]  /*3d00*/  LEA.HI.X.SX32 R21, R9, R31.reuse, 0x1, P5 ;  /* 0x0000001f09157211 */ /* 0x080fe400028f0eff */
[----:B------:R-:W-:Y:S01]  /*3d10*/  LEA.HI.X.SX32 R19, R0, R31, 0x1, P6 ;  /* 0x0000001f00137211 */ /* 0x000fe200030f0eff */
[C---:B------:R-:W-:Y:S01]  /*3d20*/  IMAD R0, R33.reuse, 0x8, R6 ;  /* 0x0000000821007824 */ /* 0x040fe200078e0206 */
[C---:B------:R-:W-:Y:S01]  /*3d30*/  LEA R8, P6, R12.reuse, R223, 0x1 ;  /* 0x000000df0c087211 */ /* 0x040fe200078c08ff */
[----:B------:R0:W-:Y:S01]  /*3d40*/  STL.64 [R1+0x100], R20 ;  /* 0x0001001401007387 */ /* 0x0001e20000100a00 */
[----:B----4-:R-:W-:Y:S02]  /*3d50*/  CS2R R34, SRZ ;  /* 0x0000000000227805 */ /* 0x010fe4000001ff00 */
[----:B------:R-:W-:Y:S01]  /*3d60*/  LEA.HI.X.SX32 R9, R12, R31, 0x1, P6 ;  /* 0x0000001f0c097211 */ /* 0x000fe200030f0eff */
[----:B------:R3:W-:Y:S01]  /*3d70*/  STL.64 [R1+0xf0], R18 ;  /* 0x0000f01201007387 */ /* 0x0007e20000100a00 */
[----:B------:R-:W-:-:S03]  /*3d80*/  LEA R7, R33, R0, 0x3 ;  /* 0x0000000021077211 */ /* 0x000fc600078e18ff */
[----:B------:R4:W-:Y:S01]  /*3d90*/  STL.64 [R1+0xd8], R8 ;  /* 0x0000d80801007387 */ /* 0x0009e20000100a00 */
[CC--:B0-----:R-:W-:Y:S02]  /*3da0*/  LEA R20, P3, R10.reuse, R223.reuse, 0x1 ;  /* 0x000000df0a147211 */ /* 0x0c1fe400078608ff */
[C---:B---3--:R-:W-:Y:S02]  /*3db0*/  LEA R18, P5, R11.reuse, R223, 0x1 ;  /* 0x000000df0b127211 */ /* 0x048fe400078a08ff */
[-C--:B------:R-:W-:Y:S02]  /*3dc0*/  LEA.HI.X.SX32 R21, R10, R31.reuse, 0x1, P3 ;  /* 0x0000001f0a157211 */ /* 0x080fe400018f0eff */
[----:B------:R-:W-:Y:S01]  /*3dd0*/  LEA.HI.X.SX32 R19, R11, R31, 0x1, P5 ;  /* 0x0000001f0b137211 */ /* 0x000fe200028f0eff */
[C---:B----4-:R-:W-:Y:S01]  /*3de0*/  IMAD R8, R33.reuse, 0x8, R7 ;  /* 0x0000000821087824 */ /* 0x050fe200078e0207 */
[C---:B------:R-:W-:Y:S01]  /*3df0*/  LEA R10, P6, R14.reuse, R223, 0x1 ;  /* 0x000000df0e0a7211 */ /* 0x040fe200078c08ff */
[----:B------:R0:W-:Y:S02]  /*3e00*/  STL.64 [R1+0xe8], R20 ;  /* 0x0000e81401007387 */ /* 0x0001e40000100a00 */
[----:B------:R-:W-:Y:S01]  /*3e10*/  IMAD R9, R33, 0x10, R8 ;  /* 0x0000001021097824 */ /* 0x000fe200078e0208 */
[----:B------:R-:W-:Y:S01]  /*3e20*/  LEA.HI.X.SX32 R11, R14, R31, 0x1, P6 ;  /* 0x0000001f0e0b7211 */ /* 0x000fe200030f0eff */
[----:B------:R3:W-:Y:S01]  /*3e30*/  STL.64 [R1+0xe0], R18 ;  /* 0x0000e01201007387 */ /* 0x0007e20000100a00 */
[----:B------:R-:W-:-:S02]  /*3e40*/  LEA R12, P6, R3, R223, 0x1 ;  /* 0x000000df030c7211 */ /* 0x000fc400078c08ff */
[CC--:B0-----:R-:W-:Y:S02]  /*3e50*/  LEA R20, P3, R26.reuse, R223.reuse, 0x1 ;  /* 0x000000df1a147211 */ /* 0x0c1fe400078608ff */
[C---:B---3--:R-:W-:Y:S02]  /*3e60*/  LEA R18, P5, R13.reuse, R223, 0x1 ;  /* 0x000000df0d127211 */ /* 0x048fe400078a08ff */
[-C--:B------:R-:W-:Y:S02]  /*3e70*/  LEA.HI.X.SX32 R21, R26, R31.reuse, 0x1, P3 ;  /* 0x0000001f1a157211 */ /* 0x080fe400018f0eff */
[-C--:B------:R-:W-:Y:S02]  /*3e80*/  LEA.HI.X.SX32 R19, R13, R31.reuse, 0x1, P5 ;  /* 0x0000001f0d137211 */ /* 0x080fe400028f0eff */
[----:B------:R-:W-:-:S03]  /*3e90*/  LEA.HI.X.SX32 R13, R3, R31, 0x1, P6 ;  /* 0x0000001f030d7211 */ /* 0x000fc600030f0eff */
[----:B------:R0:W-:Y:S04]  /*3ea0*/  STL.64 [R1+0xd0], R18 ;  /* 0x0000d01201007387 */ /* 0x0001e80000100a00 */
[----:B------:R3:W-:Y:S04]  /*3eb0*/  STL.64 [R1+0xc8], R10 ;  /* 0x0000c80a01007387 */ /* 0x0007e80000100a00 */
[----:B------:R-:W-:Y:S01]  /*3ec0*/  STL.64 [R1+0xb8], R22 ;  /* 0x0000b81601007387 */ /* 0x000fe20000100a00 */
[----:B0-----:R-:W-:-:S04]  /*3ed0*/  LEA R18, P5, R2, R223, 0x1 ;  /* 0x000000df02127211 */ /* 0x001fc800078a08ff */
[----:B------:R-:W-:Y:S01]  /*3ee0*/  LEA.HI.X.SX32 R19, R2, R31, 0x1, P5 ;  /* 0x0000001f02137211 */ /* 0x000fe200028f0eff */
[----:B---3--:R-:W-:Y:S01]  /*3ef0*/  IMAD R10, R33, 0x8, R9 ;  /* 0x00000008210a7824 */ /* 0x008fe200078e0209 */
[----:B------:R-:W-:-:S03]  /*3f00*/  LEA R14, P5, R5, R223, 0x1 ;  /* 0x000000df050e7211 */ /* 0x000fc600078a08ff */
[----:B------:R0:W-:Y:S01]  /*3f10*/  STL.64 [R1+0xc0], R18 ;  /* 0x0000c01201007387 */ /* 0x0001e20000100a00 */
[----:B------:R-:W-:Y:S02]  /*3f20*/  LEA.HI.X.SX32 R15, R5, R31, 0x1, P5 ;  /* 0x0000001f050f7211 */ /* 0x000fe400028f0eff */
[C---:B------:R-:W-:Y:S01]  /*3f30*/  LEA R2, R33.reuse, R10, 0x3 ;  /* 0x0000000a21027211 */ /* 0x040fe200078e18ff */
[----:B------:R3:W-:Y:S04]  /*3f40*/  STL.64 [R1+0xb0], R12 ;  /* 0x0000b00c01007387 */ /* 0x0007e80000100a00 */
[----:B------:R-:W-:Y:S01]  /*3f50*/  IMAD R3, R33, 0x8, R2 ;  /* 0x0000000821037824 */ /* 0x000fe200078e0202 */
[-C--:B0-----:R-:W-:Y:S02]  /*3f60*/  LEA R18, P4, R4, R223.reuse, 0x1 ;  /* 0x000000df04127211 */ /* 0x081fe400078808ff */
[----:B---3--:R-:W-:-:S02]  /*3f70*/  LEA R12, P6, R6, R223, 0x1 ;  /* 0x000000df060c7211 */ /* 0x008fc400078c08ff */
[-C--:B------:R-:W-:Y:S01]  /*3f80*/  LEA.HI.X.SX32 R19, R4, R31.reuse, 0x1, P4 ;  /* 0x0000001f04137211 */ /* 0x080fe200020f0eff */
[----:B------:R-:W-:Y:S01]  /*3f90*/  IMAD R4, R33, 0x8, R3 ;  /* 0x0000000821047824 */ /* 0x000fe200078e0203 */
[----:B------:R-:W-:-:S03]  /*3fa0*/  LEA.HI.X.SX32 R13, R6, R31, 0x1, P6 ;  /* 0x0000001f060d7211 */ /* 0x000fc600030f0eff */
[----:B------:R0:W-:Y:S01]  /*3fb0*/  STL.64 [R1+0xa8], R18 ;  /* 0x0000a81201007387 */ /* 0x0001e20000100a00 */
[----:B------:R-:W-:-:S03]  /*3fc0*/  IMAD R5, R33, 0x8, R4 ;  /* 0x0000000821057824 */ /* 0x000fc600078e0204 */
[----:B------:R-:W-:Y:S04]  /*3fd0*/  STL.64 [R1+0xa0], R14 ;  /* 0x0000a00e01007387 */ /* 0x000fe80000100a00 */
[----:B------:R3:W-:Y:S01]  /*3fe0*/  STL.64 [R1+0x98], R12 ;  /* 0x0000980c01007387 */ /* 0x0007e20000100a00 */
[----:B0-----:R-:W-:-:S04]  /*3ff0*/  LEA R18, P5, R0, R223, 0x1 ;  /* 0x000000df00127211 */ /* 0x001fc800078a08ff */
[----:B------:R-:W-:Y:S02]  /*4000*/  LEA.HI.X.SX32 R19, R0, R31, 0x1, P5 ;  /* 0x0000001f00137211 */ /* 0x000fe400028f0eff */
[----:B------:R-:W-:Y:S02]  /*4010*/  LEA R0, R33, R5, 0x3 ;  /* 0x0000000521007211 */ /* 0x000fe400078e18ff */
[-C--:B---3--:R-:W-:Y:S01]  /*4020*/  LEA R12, P6, R7, R223.reuse, 0x1 ;  /* 0x000000df070c7211 */ /* 0x088fe200078c08ff */
[----:B------:R0:W-:Y:S01]  /*4030*/  STL.64 [R1+0x90], R18 ;  /* 0x0000901201007387 */ /* 0x0001e20000100a00 */
[----:B------:R-:W-:Y:S01]  /*4040*/  LEA R14, P4, R27, R223, 0x1 ;  /* 0x000000df1b0e7211 */ /* 0x000fe200078808ff */
[----:B------:R-:W-:Y:S01]  /*4050*/  IMAD R6, R33, 0x10, R0 ;  /* 0x0000001021067824 */ /* 0x000fe200078e0200 */
[-C--:B------:R-:W-:Y:S02]  /*4060*/  LEA.HI.X.SX32 R13, R7, R31.reuse, 0x1, P6 ;  /* 0x0000001f070d7211 */ /* 0x080fe400030f0eff */
[----:B------:R-:W-:Y:S01]  /*4070*/  LEA.HI.X.SX32 R15, R27, R31, 0x1, P4 ;  /* 0x0000001f1b0f7211 */ /* 0x000fe200020f0eff */
[----:B------:R-:W-:-:S02]  /*4080*/  IMAD R7, R33, 0x8, R6 ;  /* 0x0000000821077824 */ /* 0x000fc400078e0206 */
[----:B------:R3:W-:Y:S01]  /*4090*/  STL.64 [R1+0x88], R12 ;  /* 0x0000880c01007387 */ /* 0x0007e20000100a00 */
[----:B0-----:R-:W-:-:S03]  /*40a0*/  LEA R18, P5, R8, R223, 0x1 ;  /* 0x000000df08127211 */ /* 0x001fc600078a08ff */
[----:B------:R0:W-:Y:S01]  /*40b0*/  STL.64 [R1+0x78], R20 ;  /* 0x0000781401007387 */ /* 0x0001e20000100a00 */
[----:B------:R-:W-:Y:S01]  /*40c0*/  LEA.HI.X.SX32 R19, R8, R31, 0x1, P5 ;  /* 0x0000001f08137211 */ /* 0x000fe200028f0eff */
[----:B------:R-:W-:Y:S01]  /*40d0*/  IMAD R8, R33, 0x8, R7 ;  /* 0x0000000821087824 */ /* 0x000fe200078e0207 */
[----:B---3--:R-:W-:-:S03]  /*40e0*/  LEA R12, P6, R9, R223, 0x1 ;  /* 0x000000df090c7211 */ /* 0x008fc600078c08ff */
[----:B------:R3:W-:Y:S01]  /*40f0*/  STL.64 [R1+0x80], R18 ;  /* 0x0000801201007387 */ /* 0x0007e20000100a00 */
[----:B------:R-:W-:Y:S02]  /*4100*/  LEA.HI.X.SX32 R13, R9, R31, 0x1, P6 ;  /* 0x0000001f090d7211 */ /* 0x000fe400030f0eff */
[----:B0-----:R-:W-:-:S03]  /*4110*/  LEA R20, P3, R10, R223, 0x1 ;  /* 0x000000df0a147211 */ /* 0x001fc600078608ff */
[----:B------:R0:W-:Y:S01]  /*4120*/  STL.64 [R1+0x70], R12 ;  /* 0x0000700c01007387 */ /* 0x0001e20000100a00 */
[----:B------:R-:W-:Y:S02]  /*4130*/  LEA.HI.X.SX32 R21, R10, R31, 0x1, P3 ;  /* 0x0000001f0a157211 */ /* 0x000fe400018f0eff */
[-C--:B------:R-:W-:Y:S02]  /*4140*/  LEA R250, P3, R28, R223.reuse, 0x1 ;  /* 0x000000df1cfa7211 */ /* 0x080fe400078608ff */
[----:B---3--:R-:W-:Y:S01]  /*4150*/  LEA R18, P5, R2, R223, 0x1 ;  /* 0x000000df02127211 */ /* 0x008fe200078a08ff */
[----:B------:R-:W-:Y:S01]  /*4160*/  STL.64 [R1+0x68], R20 ;  /* 0x0000681401007387 */ /* 0x000fe20000100a00 */
[-C--:B------:R-:W-:Y:S02]  /*4170*/  LEA.HI.X.SX32 R251, R28, R31.reuse, 0x1, P3 ;  /* 0x0000001f1cfb7211 */ /* 0x080fe400018f0eff */
[----:B------:R-:W-:Y:S02]  /*4180*/  LEA.HI.X.SX32 R19, R2, R31, 0x1, P5 ;  /* 0x0000001f02137211 */ /* 0x000fe400028f0eff */
[----:B------:R-:W-:-:S02]  /*4190*/  LEA R2, R33, R8, 0x3 ;  /* 0x0000000821027211 */ /* 0x000fc400078e18ff */
[----:B0-----:R-:W-:-:S04]  /*41a0*/  LEA R12, P6, R3, R223, 0x1 ;  /* 0x000000df030c7211 */ /* 0x001fc800078c08ff */
[----:B------:R-:W-:Y:S01]  /*41b0*/  LEA.HI.X.SX32 R13, R3, R31, 0x1, P6 ;  /* 0x0000001f030d7211 */ /* 0x000fe200030f0eff */
[----:B------:R-:W-:Y:S01]  /*41c0*/  IMAD R3, R33, 0x8, R2 ;  /* 0x0000000821037824 */ /* 0x000fe200078e0202 */
[----:B------:R-:W-:-:S03]  /*41d0*/  LEA R10, P6, R5, R223, 0x1 ;  /* 0x000000df050a7211 */ /* 0x000fc600078c08ff */
[----:B------:R0:W-:Y:S01]  /*41e0*/  STL.64 [R1+0x58], R12 ;  /* 0x0000580c01007387 */ /* 0x0001e20000100a00 */
[----:B------:R-:W-:-:S03]  /*41f0*/  LEA.HI.X.SX32 R11, R5, R31, 0x1, P6 ;  /* 0x0000001f050b7211 */ /* 0x000fc600030f0eff */
[----:B------:R3:W-:Y:S01]  /*4200*/  STL.64 [R1+0x60], R18 ;  /* 0x0000601201007387 */ /* 0x0007e20000100a00 */
[----:B0-----:R-:W-:-:S04]  /*4210*/  LEA R12, P5, R4, R223, 0x1 ;  /* 0x000000df040c7211 */ /* 0x001fc800078a08ff */
[----:B------:R-:W-:Y:S01]  /*4220*/  LEA.HI.X.SX32 R13, R4, R31, 0x1, P5 ;  /* 0x0000001f040d7211 */ /* 0x000fe200028f0eff */
[----:B------:R-:W-:Y:S02]  /*4230*/  IMAD R4, R33, 0x8, R3 ;  /* 0x0000000821047824 */ /* 0x000fe400078e0203 */
[----:B---3--:R-:W-:Y:S02]  /*4240*/  IMAD.SHL.U32 R18, R17, 0x2, RZ ;  /* 0x0000000211127824 */ /* 0x008fe400078e00ff */
[----:B------:R0:W-:Y:S04]  /*4250*/  STL.64 [R1+0x50], R12 ;  /* 0x0000500c01007387 */ /* 0x0001e80000100a00 */
[----:B------:R3:W-:Y:S04]  /*4260*/  STL.64 [R1+0x48], R10 ;  /* 0x0000480a01007387 */ /* 0x0007e80000100a00 */
[----:B------:R4:W-:Y:S01]  /*4270*/  STL.64 [R1+0x38], R14 ;  /* 0x0000380e01007387 */ /* 0x0009e20000100a00 */
[----:B0-----:R-:W-:-:S02]  /*4280*/  LEA R12, P5, R0, R223, 0x1 ;  /* 0x000000df000c7211 */ /* 0x001fc400078a08ff */
[----:B---3--:R-:W-:Y:S02]  /*4290*/  LEA R10, P6, R6, R223, 0x1 ;  /* 0x000000df060a7211 */ /* 0x008fe400078c08ff */
[-C--:B------:R-:W-:Y:S01]  /*42a0*/  LEA.HI.X.SX32 R13, R0, R31.reuse, 0x1, P5 ;  /* 0x0000001f000d7211 */ /* 0x080fe200028f0eff */
[----:B------:R-:W-:Y:S01]  /*42b0*/  IMAD R0, R33, 0x8, R4 ;  /* 0x0000000821007824 */ /* 0x000fe200078e0204 */
[----:B------:R-:W-:Y:S02]  /*42c0*/  LEA.HI.X.SX32 R11, R6, R31, 0x1, P6 ;  /* 0x0000001f060b7211 */ /* 0x000fe400030f0eff */
[----:B----4-:R-:W-:Y:S01]  /*42d0*/  LEA R14, P4, R7, R223, 0x1 ;  /* 0x000000df070e7211 */ /* 0x010fe200078808ff */
[----:B------:R0:W-:Y:S01]  /*42e0*/  STL.64 [R1+0x40], R12 ;  /* 0x0000400c01007387 */ /* 0x0001e20000100a00 */
[----:B------:R-:W-:Y:S02]  /*42f0*/  LEA R5, R33, R0, 0x4 ;  /* 0x0000000021057211 */ /* 0x000fe400078e20ff */
[----:B------:R-:W-:Y:S01]  /*4300*/  LEA.HI.X.SX32 R15, R7, R31, 0x1, P4 ;  /* 0x0000001f070f7211 */ /* 0x000fe200020f0eff */
[----:B------:R3:W-:Y:S01]  /*4310*/  STL.64 [R1+0x30], R10 ;  /* 0x0000300a01007387 */ /* 0x0007e20000100a00 */
[----:B------:R-:W-:Y:S01]  /*4320*/  LEA R190, P4, R29, R223, 0x1 ;  /* 0x000000df1dbe7211 */ /* 0x000fe200078808ff */
[----:B------:R-:W-:-:S02]  /*4330*/  IMAD.MOV.U32 R7, RZ, RZ, -0x800000 ;  /* 0xff800000ff077424 */ /* 0x000fc400078e00ff */
[----:B------:R4:W-:Y:S01]  /*4340*/  STL.64 [R1+0x28], R14 ;  /* 0x0000280e01007387 */ /* 0x0009e20000100a00 */
[----:B------:R-:W-:Y:S02]  /*4350*/  LEA.HI.X.SX32 R191, R29, R31, 0x1, P4 ;  /* 0x0000001f1dbf7211 */ /* 0x000fe400020f0eff */
[-C--:B0-----:R-:W-:Y:S02]  /*4360*/  LEA R12, P5, R8, R223.reuse, 0x1 ;  /* 0x000000df080c7211 */ /* 0x081fe400078a08ff */
[----:B---3--:R-:W-:Y:S02]  /*4370*/  LEA R10, P6, R2, R223, 0x1 ;  /* 0x000000df020a7211 */ /* 0x008fe400078c08ff */
[-C--:B------:R-:W-:Y:S02]  /*4380*/  LEA.HI.X.SX32 R13, R8, R31.reuse, 0x1, P5 ;  /* 0x0000001f080d7211 */ /* 0x080fe400028f0eff */
[----:B------:R-:W-:Y:S01]  /*4390*/  LEA.HI.X.SX32 R11, R2, R31, 0x1, P6 ;  /* 0x0000001f020b7211 */ /* 0x000fe200030f0eff */
[----:B------:R-:W-:Y:S01]  /*43a0*/  IMAD R2, R33, 0x8, R5 ;  /* 0x0000000821027824 */ /* 0x000fe200078e0205 */
[----:B------:R-:W-:Y:S01]  /*43b0*/  LEA R8, P6, R4, R223, 0x1 ;  /* 0x000000df04087211 */ /* 0x000fe200078c08ff */
[----:B----4-:R-:W-:-:S02]  /*43c0*/  IMAD R14, R17, 0xc, RZ ;  /* 0x0000000c110e7824 */ /* 0x010fc400078e02ff */
[----:B------:R0:W-:Y:S01]  /*43d0*/  STL.64 [R1+0x18], R10 ;  /* 0x0000180a01007387 */ /* 0x0001e20000100a00 */
[----:B------:R-:W-:Y:S01]  /*43e0*/  LEA.HI.X.SX32 R9, R4, R31, 0x1, P6 ;  /* 0x0000001f04097211 */ /* 0x000fe200030f0eff */
[----:B------:R-:W-:Y:S01]  /*43f0*/  IMAD R6, R33, 0x8, R2 ;  /* 0x0000000821067824 */ /* 0x000fe200078e0202 */
[-C--:B------:R-:W-:Y:S01]  /*4400*/  LEA R248, P6, R5, R223.reuse, 0x1 ;  /* 0x000000df05f87211 */ /* 0x080fe200078c08ff */
[----:B------:R3:W-:Y:S01]  /*4410*/  STL.64 [R1+0x20], R12 ;  /* 0x0000200c01007387 */ /* 0x0007e20000100a00 */
[C---:B------:R-:W-:Y:S01]  /*4420*/  LEA R246, P3, R2.reuse, R223, 0x1 ;  /* 0x000000df02f67211 */ /* 0x040fe200078608ff */
[----:B------:R-:W-:Y:S01]  /*4430*/  IMAD R15, R17, 0xd, RZ ;  /* 0x0000000d110f7824 */ /* 0x000fe200078e02ff */
[-C--:B------:R-:W-:Y:S01]  /*4440*/  LEA.HI.X.SX32 R249, R5, R31.reuse, 0x1, P6 ;  /* 0x0000001f05f97211 */ /* 0x080fe200030f0eff */
[----:B------:R4:W-:Y:S01]  /*4450*/  STL.64 [R1+0x8], R8 ;  /* 0x0000080801007387 */ /* 0x0009e20000100a00 */
[----:B------:R-:W-:Y:S01]  /*4460*/  LEA.HI.X.SX32 R247, R2, R31, 0x1, P3 ;  /* 0x0000001f02f77211 */ /* 0x000fe200018f0eff */
[----:B------:R-:W-:Y:S01]  /*4470*/  IMAD R5, R17, 0x7, RZ ;  /* 0x0000000711057824 */ /* 0x000fe200078e02ff */
[----:B0-----:R-:W-:-:S04]  /*4480*/  LEA R10, P5, R3, R223, 0x1 ;  /* 0x000000df030a7211 */ /* 0x001fc800078a08ff */
[----:B------:R-:W-:Y:S01]  /*4490*/  LEA.HI.X.SX32 R11, R3, R31, 0x1, P5 ;  /* 0x0000001f030b7211 */ /* 0x000fe200028f0eff */
[----:B------:R-:W-:Y:S01]  /*44a0*/  IMAD R3, R33, 0x8, R6 ;  /* 0x0000000821037824 */ /* 0x000fe200078e0206 */
[----:B---3--:R-:W-:Y:S01]  /*44b0*/  MOV R12, RZ ;  /* 0x000000ff000c7202 */ /* 0x008fe20000000f00 */
[----:B------:R-:W-:Y:S01]  /*44c0*/  IMAD.MOV.U32 R13, RZ, RZ, -0x800000 ;  /* 0xff800000ff0d7424 */ /* 0x000fe200078e00ff */
[CC--:B----4-:R-:W-:Y:S01]  /*44d0*/  LEA R8, P5, R0.reuse, R223.reuse, 0x1 ;  /* 0x000000df00087211 */ /* 0x0d0fe200078a08ff */
[----:B------:R-:W-:Y:S01]  /*44e0*/  STL.64 [R1+0x10], R10 ;  /* 0x0000100a01007387 */ /* 0x000fe20000100a00 */
[----:B------:R-:W-:Y:S02]  /*44f0*/  LEA R236, P6, R3, R223, 0x1 ;  /* 0x000000df03ec7211 */ /* 0x000fe400078c08ff */
[----:B------:R-:W-:Y:S02]  /*4500*/  LEA.HI.X.SX32 R9, R0, R31, 0x1, P5 ;  /* 0x0000001f00097211 */ /* 0x000fe400028f0eff */
[----:B------:R-:W-:-:S02]  /*4510*/  LEA R0, R33, R3, 0x3 ;  /* 0x0000000321007211 */ /* 0x000fc400078e18ff */
[-C--:B------:R-:W-:Y:S01]  /*4520*/  LEA R240, P5, R6, R223.reuse, 0x1 ;  /* 0x000000df06f07211 */ /* 0x080fe200078a08ff */
[----:B------:R0:W-:Y:S01]  /*4530*/  STL.64 [R1], R8 ;  /* 0x0000000801007387 */ /* 0x0001e20000100a00 */
[C---:B------:R-:W-:Y:S01]  /*4540*/  LEA R230, P3, R0.reuse, R223, 0x1 ;  /* 0x000000df00e67211 */ /* 0x040fe200078608ff */
[----:B------:R-:W-:Y:S01]  /*4550*/  IMAD R4, R33, 0x8, R0 ;  /* 0x0000000821047824 */ /* 0x000fe200078e0200 */
[-C--:B------:R-:W-:Y:S01]  /*4560*/  LEA.HI.X.SX32 R237, R3, R31.reuse, 0x1, P6 ;  /* 0x0000001f03ed7211 */ /* 0x080fe200030f0eff */
[----:B------:R-:W-:Y:S01]  /*4570*/  IMAD R3, R17, 0x5, RZ ;  /* 0x0000000511037824 */ /* 0x000fe200078e02ff */
[-C--:B------:R-:W-:Y:S01]  /*4580*/  LEA.HI.X.SX32 R231, R0, R31.reuse, 0x1, P3 ;  /* 0x0000001f00e77211 */ /* 0x080fe200018f0eff */
[----:B------:R-:W-:Y:S01]  /*4590*/  IMAD R2, R33, 0x8, R4 ;  /* 0x0000000821027824 */ /* 0x000fe200078e0204 */
[----:B------:R-:W-:Y:S01]  /*45a0*/  LEA.HI.X.SX32 R241, R6, R31, 0x1, P5 ;  /* 0x0000001f06f17211 */ /* 0x000fe200028f0eff */
[C---:B------:R-:W-:Y:S01]  /*45b0*/  IMAD R0, R17.reuse, 0x3, RZ ;  /* 0x0000000311007824 */ /* 0x040fe200078e02ff */
[-C--:B------:R-:W-:Y:S01]  /*45c0*/  LEA R226, P5, R4, R223.reuse, 0x1 ;  /* 0x000000df04e27211 */ /* 0x080fe200078a08ff */
[----:B------:R-:W-:Y:S01]  /*45d0*/  IMAD.SHL.U32 R6, R17, 0x8, RZ ;  /* 0x0000000811067824 */ /* 0x000fe200078e00ff */
[----:B------:R-:W-:Y:S01]  /*45e0*/  LEA R222, P6, R2, R223, 0x1 ;  /* 0x000000df02de7211 */ /* 0x000fe200078c08ff */
[----:B------:R-:W-:Y:S01]  /*45f0*/  IMAD.WIDE R20, R0, 0x2, R182 ;  /* 0x0000000200147825 */ /* 0x000fe200078e02b6 */
[----:B------:R-:W-:-:S02]  /*4600*/  LEA.HI.X.SX32 R227, R4, R31, 0x1, P5 ;  /* 0x0000001f04e37211 */ /* 0x000fc400028f0eff */
[----:B------:R-:W-:Y:S02]  /*4610*/  CS2R R32, SRZ ;  /* 0x0000000000207805 */ /* 0x000fe4000001ff00 */
[----:B------:R-:W-:Y:S01]  /*4620*/  LEA.HI.X.SX32 R223, R2, R31, 0x1, P6 ;  /* 0x0000001f02df7211 */ /* 0x000fe200030f0eff */
[----:B------:R-:W-:Y:S01]  /*4630*/  IMAD.WIDE R22, R0, 0x2, R184 ;  /* 0x0000000200167825 */ /* 0x000fe200078e02b8 */
[C---:B------:R-:W-:Y:S01]  /*4640*/  SHF.L.U32 R2, R17.reuse, 0x2, RZ ;  /* 0x0000000211027819 */ /* 0x040fe200000006ff */
[----:B------:R3:W-:Y:S02]  /*4650*/  STL.64 [R1+0x350], R20 ;  /* 0x0003501401007387 */ /* 0x0007e40000100a00 */
[C---:B------:R-:W-:Y:S02]  /*4660*/  IMAD R4, R17.reuse, 0x6, RZ ;  /* 0x0000000611047824 */ /* 0x040fe400078e02ff */
[----:B------:R-:W-:Y:S01]  /*4670*/  IMAD.WIDE R24, R2, 0x2, R182 ;  /* 0x0000000202187825 */ /* 0x000fe200078e02b6 */
[----:B------:R4:W-:Y:S03]  /*4680*/  STL.64 [R1+0x348], R22 ;  /* 0x0003481601007387 */ /* 0x0009e60000100a00 */
[C---:B0-----:R-:W-:Y:S01]  /*4690*/  IMAD R8, R17.reuse, 0x9, RZ ;  /* 0x0000000911087824 */ /* 0x041fe200078e02ff */
[----:B------:R0:W-:Y:S01]  /*46a0*/  STL.64 [R1+0x330], R24 ;  /* 0x0003301801007387 */ /* 0x0001e20000100a00 */
[----:B------:R-:W-:-:S02]  /*46b0*/  IMAD R9, R17, 0xa, RZ ;  /* 0x0000000a11097824 */ /* 0x000fc400078e02ff */
[----:B---3--:R-:W-:-:S04]  /*46c0*/  IMAD.WIDE R20, R2, 0x2, R184 ;  /* 0x0000000202147825 */ /* 0x008fc800078e02b8 */
[----:B------:R-:W-:Y:S01]  /*46d0*/  IMAD R10, R17, 0xb, RZ ;  /* 0x0000000b110a7824 */ /* 0x000fe200078e02ff */
[----:B------:R3:W-:Y:S01]  /*46e0*/  STL.64 [R1+0x328], R20 ;  /* 0x0003281401007387 */ /* 0x0007e20000100a00 */
[----:B----4-:R-:W-:-:S04]  /*46f0*/  IMAD.WIDE R22, R3, 0x2, R182 ;  /* 0x0000000203167825 */ /* 0x010fc800078e02b6 */
[----:B0-----:R-:W-:Y:S01]  /*4700*/  IMAD.WIDE R24, R3, 0x2, R184 ;  /* 0x0000000203187825 */ /* 0x001fe200078e02b8 */
[----:B------:R0:W-:Y:S03]  /*4710*/  STL.64 [R1+0x310], R22 ;  /* 0x0003101601007387 */ /* 0x0001e60000100a00 */
[----:B------:R-:W-:Y:S01]  /*4720*/  IMAD R17, R17, 0xf, RZ ;  /* 0x0000000f11117824 */ /* 0x000fe200078e02ff */
[----:B------:R4:W-:Y:S01]  /*4730*/  STL.64 [R1+0x308], R24 ;  /* 0x0003081801007387 */ /* 0x0009e20000100a00 */
[----:B------:R-:W-:Y:S02]  /*4740*/  IMAD.MOV.U32 R11, RZ, RZ, RZ ;  /* 0x000000ffff0b7224 */ /* 0x000fe400078e00ff */
[----:B---3--:R-:W-:-:S04]  /*4750*/  IMAD.WIDE R20, R4, 0x2, R182 ;  /* 0x0000000204147825 */ /* 0x008fc800078e02b6 */
[----:B0-----:R-:W-:Y:S01]  /*4760*/  IMAD.WIDE R22, R4, 0x2, R184 ;  /* 0x0000000204167825 */ /* 0x001fe200078e02b8 */
[----:B------:R0:W-:Y:S03]  /*4770*/  STL.64 [R1+0x2f0], R20 ;  /* 0x0002f01401007387 */ /* 0x0001e60000100a00 */
[C---:B----4-:R-:W-:Y:S01]  /*4780*/  IMAD.WIDE R24, R5.reuse, 0x2, R182 ;  /* 0x0000000205187825 */ /* 0x050fe200078e02b6 */
[----:B------:R3:W-:Y:S04]  /*4790*/  STL.64 [R1+0x2e8], R22 ;  /* 0x0002e81601007387 */ /* 0x0007e80000100a00 */
[----:B------:R4:W-:Y:S01]  /*47a0*/  STL.64 [R1+0x2d0], R24 ;  /* 0x0002d01801007387 */ /* 0x0009e20000100a00 */
[----:B0-----:R-:W-:-:S04]  /*47b0*/  IMAD.WIDE R20, R5, 0x2, R184 ;  /* 0x0000000205147825 */ /* 0x001fc800078e02b8 */
[C---:B---3--:R-:W-:Y:S01]  /*47c0*/  IMAD.WIDE R22, R6.reuse, 0x2, R182 ;  /* 0x0000000206167825 */ /* 0x048fe200078e02b6 */
[----:B------:R0:W-:Y:S03]  /*47d0*/  STL.64 [R1+0x2c8], R20 ;  /* 0x0002c81401007387 */ /* 0x0001e60000100a00 */
[----:B----4-:R-:W-:Y:S01]  /*47e0*/  IMAD.WIDE R24, R6, 0x2, R184 ;  /* 0x0000000206187825 */ /* 0x010fe200078e02b8 */
[----:B------:R3:W-:Y:S04]  /*47f0*/  STL.64 [R1+0x2b0], R22 ;  /* 0x0002b01601007387 */ /* 0x0007e80000100a00 */
[----:B------:R4:W-:Y:S01]  /*4800*/  STL.64 [R1+0x2a8], R24 ;  /* 0x0002a81801007387 */ /* 0x0009e20000100a00 */
[----:B0-----:R-:W-:-:S04]  /*4810*/  IMAD.WIDE R20, R8, 0x2, R182 ;  /* 0x0000000208147825 */ /* 0x001fc800078e02b6 */
[----:B---3--:R-:W-:Y:S01]  /*4820*/  IMAD.WIDE R22, R8, 0x2, R184 ;  /* 0x0000000208167825 */ /* 0x008fe200078e02b8 */
        /* <DEDUP_REMOVED lines=13> */
[--C-:B----4-:R-:W-:Y:S01]  /*4900*/  IMAD.WIDE R24, R0, 0x2, R186.reuse ;  /* 0x0000000200187825 */ /* 0x110fe200078e02ba */
[----:B------:R3:W-:Y:S04]  /*4910*/  STL.64 [R1+0x228], R22 ;  /* 0x0002281601007387 */ /* 0x0007e80000100a00 */
[----:B------:R4:W-:Y:S01]  /*4920*/  STL.64 [R1+0x340], R24 ;  /* 0x0003401801007387 */ /* 0x0009e20000100a00 */
[----:B0-----:R-:W-:-:S04]  /*4930*/  IMAD.WIDE R20, R2, 0x2, R186 ;  /* 0x0000000202147825 */ /* 0x001fc800078e02ba */
[--C-:B---3--:R-:W-:Y:S01]  /*4940*/  IMAD.WIDE R22, R3, 0x2, R186.reuse ;  /* 0x0000000203167825 */ /* 0x108fe200078e02ba */
        /* <DEDUP_REMOVED lines=13> */
[----:B----4-:R-:W-:Y:S01]  /*4a20*/  IMAD.WIDE R24, R14, 0x2, R186 ;  /* 0x000000020e187825 */ /* 0x010fe200078e02ba */
[----:B------:R3:W-:Y:S04]  /*4a30*/  STL.64 [R1+0x240], R22 ;  /* 0x0002401601007387 */ /* 0x0007e80000100a00 */
[----:B------:R-:W-:Y:S01]  /*4a40*/  STL.64 [R1+0x220], R24 ;  /* 0x0002201801007387 */ /* 0x000fe20000100a00 */
[----:B0-----:R-:W-:-:S04]  /*4a50*/  IMAD.WIDE R20, R18, 0x2, R188 ;  /* 0x0000000212147825 */ /* 0x001fc800078e02bc */
[--C-:B---3--:R-:W-:Y:S01]  /*4a60*/  IMAD.WIDE R22, R0, 0x2, R188.reuse ;  /* 0x0000000200167825 */ /* 0x108fe200078e02bc */
[----:B------:R0:W-:Y:S03]  /*4a70*/  STL.64 [R1+0x358], R20 ;  /* 0x0003581401007387 */ /* 0x0001e60000100a00 */
[--C-:B------:R-:W-:Y:S01]  /*4a80*/  IMAD.WIDE R18, R2, 0x2, R188.reuse ;  /* 0x0000000202127825 */ /* 0x100fe200078e02bc */
[----:B------:R-:W-:Y:S04]  /*4a90*/  STL.64 [R1+0x338], R22 ;  /* 0x0003381601007387 */ /* 0x000fe80000100a00 */
[----:B------:R3:W-:Y:S01]  /*4aa0*/  STL.64 [R1+0x318], R18 ;  /* 0x0003181201007387 */ /* 0x0007e20000100a00 */
[----:B0-----:R-:W-:-:S04]  /*4ab0*/  IMAD.WIDE R20, R3, 0x2, R188 ;  /* 0x0000000203147825 */ /* 0x001fc800078e02bc */
[--C-:B------:R-:W-:Y:S01]  /*4ac0*/  IMAD.WIDE R2, R4, 0x2, R188.reuse ;  /* 0x0000000204027825 */ /* 0x100fe200078e02bc */
[----:B------:R-:W-:Y:S03]  /*4ad0*/  STL.64 [R1+0x2f8], R20 ;  /* 0x0002f81401007387 */ /* 0x000fe60000100a00 */
[--C-:B---3--:R-:W-:Y:S01]  /*4ae0*/  IMAD.WIDE R18, R5, 0x2, R188.reuse ;  /* 0x0000000205127825 */ /* 0x108fe200078e02bc */
[----:B------:R0:W-:Y:S03]  /*4af0*/  STL.64 [R1+0x2d8], R2 ;  /* 0x0002d80201007387 */ /* 0x0001e60000100a00 */
[--C-:B------:R-:W-:Y:S01]  /*4b00*/  IMAD.WIDE R4, R6, 0x2, R188.reuse ;  /* 0x0000000206047825 */ /* 0x100fe200078e02bc */
[----:B------:R-:W-:Y:S04]  /*4b10*/  STL.64 [R1+0x2b8], R18 ;  /* 0x0002b81201007387 */ /* 0x000fe80000100a00 */
[----:B------:R3:W-:Y:S01]  /*4b20*/  STL.64 [R1+0x298], R4 ;  /* 0x0002980401007387 */ /* 0x0007e20000100a00 */
[----:B0-----:R-:W-:-:S04]  /*4b30*/  IMAD.WIDE R2, R8, 0x2, R188 ;  /* 0x0000000208027825 */ /* 0x001fc800078e02bc */
[--C-:B------:R-:W-:Y:S01]  /*4b40*/  IMAD.WIDE R8, R9, 0x2, R188.reuse ;  /* 0x0000000209087825 */ /* 0x100fe200078e02bc */
[----:B------:R0:W-:Y:S03]  /*4b50*/  STL.64 [R1+0x278], R2 ;  /* 0x0002780201007387 */ /* 0x0001e60000100a00 */
[--C-:B---3--:R-:W-:Y:S01]  /*4b60*/  IMAD.WIDE R4, R10, 0x2, R188.reuse ;  /* 0x000000020a047825 */ /* 0x108fe200078e02bc */
[----:B------:R3:W-:Y:S04]  /*4b70*/  STL.64 [R1+0x258], R8 ;  /* 0x0002580801007387 */ /* 0x0007e80000100a00 */
[----:B------:R4:W-:Y:S01]  /*4b80*/  STL.64 [R1+0x238], R4 ;  /* 0x0002380401007387 */ /* 0x0009e20000100a00 */
[----:B0-----:R-:W-:-:S04]  /*4b90*/  IMAD.WIDE R2, R14, 0x2, R188 ;  /* 0x000000020e027825 */ /* 0x001fc800078e02bc */
[C---:B---3--:R-:W-:Y:S01]  /*4ba0*/  IMAD.WIDE R8, R15.reuse, 0x2, R182 ;  /* 0x000000020f087825 */ /* 0x048fe200078e02b6 */
[----:B------:R0:W-:Y:S03]  /*4bb0*/  STL.64 [R1+0x218], R2 ;  /* 0x0002180201007387 */ /* 0x0001e60000100a00 */
[C---:B----4-:R-:W-:Y:S01]  /*4bc0*/  IMAD.WIDE R4, R15.reuse, 0x2, R184 ;  /* 0x000000020f047825 */ /* 0x050fe200078e02b8 */
        /* <DEDUP_REMOVED lines=20> */
[----:B0-----:R-:W-:-:S05]  /*4d10*/  IMAD.WIDE R2, R17, 0x2, R188 ;  /* 0x0000000211027825 */ /* 0x001fca00078e02bc */
[----:B-12---:R3:W-:Y:S02]  /*4d20*/  STL.64 [R1+0x1b8], R2 ;  /* 0x0001b80201007387 */ /* 0x0067e40000100a00 */
.L_x_1:
[----:B------:R-:W2:Y:S04]  /*4d30*/  LDL.64 R22, [R1+0x358] ;  /* 0x0003580001167983 */ /* 0x000ea80000100a00 */
[----:B------:R-:W4:Y:S04]  /*4d40*/  LDL.64 R162, [R1+0x338] ;  /* 0x0003380001a27983 */ /* 0x000f280000100a00 */
[----:B------:R-:W5:Y:S04]  /*4d50*/  LDL.64 R20, [R1+0x350] ;  /* 0x0003500001147983 */ /* 0x000f680000100a00 */
[----:B---3--:R-:W3:Y:S04]  /*4d60*/  LDL.64 R164, [R1+0x340] ;  /* 0x0003400001a47983 */ /* 0x008ee80000100a00 */
[----:B------:R-:W3:Y:S04]  /*4d70*/  LDL.64 R176, [R1+0x328] ;  /* 0x0003280001b07983 */ /* 0x000ee80000100a00 */
        /* <DEDUP_REMOVED lines=9> */
[----:B------:R-:W3:Y:S01]  /*4e10*/  LDL.64 R180, [R1+0x2e0] ;  /* 0x0002e00001b47983 */ /* 0x000ee20000100a00 */
[----:B------:R-:W-:-:S03]  /*4e20*/  IMAD.WIDE R2, R11, 0x2, R182 ;  /* 0x000000020b027825 */ /* 0x000fc600078e02b6 */
[----:B------:R-:W3:Y:S01]  /*4e30*/  LDL.64 R170, [R1+0x2d0] ;  /* 0x0002d00001aa7983 */ /* 0x000ee20000100a00 */
[----:B------:R-:W-:-:S03]  /*4e40*/  IMAD.WIDE R8, R11, 0x2, R188 ;  /* 0x000000020b087825 */ /* 0x000fc600078e02bc */
[----:B------:R-:W3:Y:S01]  /*4e50*/  LDG.E.U16 R2, desc[UR10][R2.64] ;  /* 0x0000000a02027981 */ /* 0x000ee2000c1e1500 */
[----:B------:R-:W-:-:S03]  /*4e60*/  IMAD.WIDE R14, R11, 0x2, R186 ;  /* 0x000000020b0e7825 */ /* 0x000fc600078e02ba */
[----:B------:R-:W3:Y:S04]  /*4e70*/  LDL.64 R196, [R1+0x2b8] ;  /* 0x0002b80001c47983 */ /* 0x000ee80000100a00 */
[----:B------:R-:W3:Y:S04]  /*4e80*/  LDG.E.U16 R0, desc[UR10][R14.64] ;  /* 0x0000000a0e007981 */ /* 0x000ee8000c1e1500 */
[----:B------:R4:W3:Y:S04]  /*4e90*/  LDG.E.U16 R3, desc[UR10][R8.64] ;  /* 0x0000000a08037981 */ /* 0x0008e8000c1e1500 */
        /* <DEDUP_REMOVED lines=9> */
[----:B------:R-:W3:Y:S04]  /*4f30*/  LDL.64 R206, [R1+0x240] ;  /* 0x0002400001ce7983 */ /* 0x000ee80000100a00 */
[----:B------:R-:W3:Y:S04]  /*4f40*/  LDG.E.U16 R17, desc[UR10][R16.64] ;  /* 0x0000000a10117981 */ /* 0x000ee8000c1e1500 */
        /* <DEDUP_REMOVED lines=8> */
[----:B--2---:R-:W-:-:S03]  /*4fd0*/  IMAD.WIDE R172, R11, 0x2, R22 ;  /* 0x000000020bac7825 */ /* 0x004fc600078e0216 */
[----:B------:R-:W2:Y:S01]  /*4fe0*/  LDL.64 R22, [R1+0x2e8] ;  /* 0x0002e80001167983 */ /* 0x000ea20000100a00 */
[----:B----4-:R-:W-:-:S03]  /*4ff0*/  IMAD.WIDE R8, R11, 0x2, R162 ;  /* 0x000000020b087825 */ /* 0x010fc600078e02a2 */
[----:B------:R-:W4:Y:S01]  /*5000*/  LDG.E.U16 R172, desc[UR10][R172.64] ;  /* 0x0000000aacac7981 */ /* 0x000f22000c1e1500 */
[----:B-----5:R-:W-:-:S03]  /*5010*/  IMAD.WIDE R20, R11, 0x2, R20 ;  /* 0x000000020b147825 */ /* 0x020fc600078e0214 */
[----:B------:R0:W5:Y:S01]  /*5020*/  LDG.E.U16 R162, desc[UR10][R8.64] ;  /* 0x0000000a08a27981 */ /* 0x000162000c1e1500 */
[----:B---3--:R-:W-:-:S03]  /*5030*/  IMAD.WIDE R14, R11, 0x2, R164 ;  /* 0x000000020b0e7825 */ /* 0x008fc600078e02a4 */
[----:B------:R1:W3:Y:S04]  /*5040*/  LDG.E.U16 R165, desc[UR10][R20.64] ;  /* 0x0000000a14a57981 */ /* 0x0002e8000c1e1500 */
[----:B------:R1:W3:Y:S01]  /*5050*/  LDG.E.U16 R163, desc[UR10][R14.64] ;  /* 0x0000000a0ea37981 */ /* 0x0002e2000c1e1500 */
[----:B0-----:R-:W-:-:S03]  /*5060*/  IMAD.WIDE R8, R11, 0x2, R176 ;  /* 0x000000020b087825 */ /* 0x001fc600078e02b0 */
[----:B------:R-:W3:Y:S01]  /*5070*/  LDL.64 R176, [R1+0x2c8] ;  /* 0x0002c80001b07983 */ /* 0x000ee20000100a00 */
[----:B------:R-:W-:-:S04]  /*5080*/  IMAD.WIDE R18, R11, 0x2, R18 ;  /* 0x000000020b127825 */ /* 0x000fc800078e0212 */
[C---:B-1----:R-:W-:Y:S01]  /*5090*/  IMAD.WIDE R20, R11.reuse, 0x2, R160 ;  /* 0x000000020b147825 */ /* 0x042fe200078e02a0 */
[----:B------:R0:W3:Y:S03]  /*50a0*/  LDG.E.U16 R164, desc[UR10][R18.64] ;  /* 0x0000000a12a47981 */ /* 0x0000e6000c1e1500 */
[C---:B------:R-:W-:Y:S01]  /*50b0*/  IMAD.WIDE R14, R11.reuse, 0x2, R26 ;  /* 0x000000020b0e7825 */ /* 0x040fe200078e021a */
[----:B------:R-:W3:Y:S03]  /*50c0*/  LDL.64 R160, [R1+0x2c0] ;  /* 0x0002c00001a07983 */ /* 0x000ee60000100a00 */
[C---:B0-----:R-:W-:Y:S02]  /*50d0*/  IMAD.WIDE R18, R11.reuse, 0x2, R28 ;  /* 0x000000020b127825 */ /* 0x041fe400078e021c */
[----:B------:R0:W3:Y:S04]  /*50e0*/  LDG.E.U16 R29, desc[UR10][R8.64] ;  /* 0x0000000a081d7981 */ /* 0x0000e8000c1e1500 */
[----:B------:R1:W4:Y:S04]  /*50f0*/  LDG.E.U16 R28, desc[UR10][R20.64] ;  /* 0x0000000a141c7981 */ /* 0x000328000c1e1500 */
[----:B------:R-:W4:Y:S01]  /*5100*/  LDG.E.U16 R27, desc[UR10][R18.64] ;  /* 0x0000000a121b7981 */ /* 0x000f22000c1e1500 */
[----:B0-----:R-:W-:-:S03]  /*5110*/  IMAD.WIDE R8, R11, 0x2, R24 ;  /* 0x000000020b087825 */ /* 0x001fc600078e0218 */
[----:B------:R0:W4:Y:S01]  /*5120*/  LDG.E.U16 R25, desc[UR10][R14.64] ;  /* 0x0000000a0e197981 */ /* 0x000122000c1e1500 */
[----:B-1----:R-:W-:-:S03]  /*5130*/  IMAD.WIDE R20, R11, 0x2, R198 ;  /* 0x000000020b147825 */ /* 0x002fc600078e02c6 */
[----:B------:R-:W4:Y:S04]  /*5140*/  LDL.64 R198, [R1+0x298] ;  /* 0x0002980001c67983 */ /* 0x000f280000100a00 */
[----:B------:R2:W4:Y:S01]  /*5150*/  LDG.E.U16 R24, desc[UR10][R8.64] ;  /* 0x0000000a08187981 */ /* 0x000522000c1e1500 */
[----:B0-----:R-:W-:-:S03]  /*5160*/  IMAD.WIDE R14, R11, 0x2, R200 ;  /* 0x000000020b0e7825 */ /* 0x001fc600078e02c8 */
[----:B------:R-:W4:Y:S01]  /*5170*/  LDL.64 R200, [R1+0x2a0] ;  /* 0x0002a00001c87983 */ /* 0x000f220000100a00 */
[----:B------:R-:W-:-:S03]  /*5180*/  IMAD.WIDE R18, R11, 0x2, R174 ;  /* 0x000000020b127825 */ /* 0x000fc600078e02ae */
[----:B------:R-:W5:Y:S01]  /*5190*/  LDL.64 R174, [R1+0x2a8] ;  /* 0x0002a80001ae7983 */ /* 0x000f620000100a00 */
[----:B--2---:R-:W-:-:S03]  /*51a0*/  IMAD.WIDE R8, R11, 0x2, R22 ;  /* 0x000000020b087825 */ /* 0x004fc600078e0216 */
[----:B------:R-:W2:Y:S04]  /*51b0*/  LDG.E.U16 R22, desc[UR10][R20.64] ;  /* 0x0000000a14167981 */ /* 0x000ea8000c1e1500 */
[----:B------:R-:W2:Y:S04]  /*51c0*/  LDG.E.U16 R23, desc[UR10][R14.64] ;  /* 0x0000000a0e177981 */ /* 0x000ea8000c1e1500 */
[----:B------:R0:W2:Y:S04]  /*51d0*/  LDG.E.U16 R20, desc[UR10][R8.64] ;  /* 0x0000000a08147981 */ /* 0x0000a8000c1e1500 */
[----:B------:R-:W2:Y:S01]  /*51e0*/  LDG.E.U16 R21, desc[UR10][R18.64] ;  /* 0x0000000a12157981 */ /* 0x000ea2000c1e1500 */
[----:B0-----:R-:W-:-:S03]  /*51f0*/  IMAD.WIDE R8, R11, 0x2, R178 ;  /* 0x000000020b087825 */ /* 0x001fc600078e02b2 */
[----:B------:R-:W2:Y:S01]  /*5200*/  LDL.64 R178, [R1+0x280] ;  /* 0x0002800001b27983 */ /* 0x000ea20000100a00 */
[----:B------:R-:W-:-:S03]  /*5210*/  IMAD.WIDE R14, R11, 0x2, R180 ;  /* 0x000000020b0e7825 */ /* 0x000fc600078e02b4 */
[----:B------:R-:W2:Y:S04]  /*5220*/  LDL.64 R180, [R1+0x288] ;  /* 0x0002880001b47983 */ /* 0x000ea80000100a00 */
[----:B------:R0:W2:Y:S01]  /*5230*/  LDG.E.U16 R19, desc[UR10][R14.64] ;  /* 0x0000000a0e137981 */ /* 0x0000a2000c1e1500 */
[----:B------:R-:W-:-:S03]  /*5240*/  IMAD.WIDE R170, R11, 0x2, R170 ;  /* 0x000000020baa7825 */ /* 0x000fc600078e02aa */
[----:B------:R1:W2:Y:S01]  /*5250*/  LDG.E.U16 R18, desc[UR10][R8.64] ;  /* 0x0000000a08127981 */ /* 0x0002a2000c1e1500 */
[----:B---3--:R-:W-:-:S03]  /*5260*/  IMAD.WIDE R160, R11, 0x2, R160 ;  /* 0x000000020ba07825 */ /* 0x008fc600078e02a0 */
[----:B------:R4:W3:Y:S01]  /*5270*/  LDG.E.U16 R16, desc[UR10][R170.64] ;  /* 0x0000000aaa107981 */ /* 0x0008e2000c1e1500 */
[----:B0-----:R-:W-:-:S03]  /*5280*/  IMAD.WIDE R14, R11, 0x2, R176 ;  /* 0x000000020b0e7825 */ /* 0x001fc600078e02b0 */
[----:B------:R-:W3:Y:S01]  /*5290*/  LDL.64 R176, [R1+0x278] ;  /* 0x0002780001b07983 */ /* 0x000ee20000100a00 */
[----:B-1----:R-:W-:-:S03]  /*52a0*/  IMAD.WIDE R8, R11, 0x2, R196 ;  /* 0x000000020b087825 */ /* 0x002fc600078e02c4 */
[----:B------:R-:W3:Y:S04]  /*52b0*/  LDL.64 R196, [R1+0x260] ;  /* 0x0002600001c47983 */ /* 0x000ee80000100a00 */
[----:B------:R-:W3:Y:S01]  /*52c0*/  LDG.E.U16 R15, desc[UR10][R14.64] ;  /* 0x0000000a0e0f7981 */ /* 0x000ee2000c1e1500 */
[----:B------:R-:W-:-:S03]  /*52d0*/  IMAD.WIDE R30, R11, 0x2, R30 ;  /* 0x000000020b1e7825 */ /* 0x000fc600078e021e */
[----:B------:R-:W3:Y:S04]  /*52e0*/  LDG.E.U16 R9, desc[UR10][R8.64] ;  /* 0x0000000a08097981 */ /* 0x000ee8000c1e1500 */
[----:B------:R-:W3:Y:S01]  /*52f0*/  LDG.E.U16 R30, desc[UR10][R30.64] ;  /* 0x0000000a1e1e7981 */ /* 0x000ee2000c1e1500 */
[----:B----4-:R-:W-:-:S03]  /*5300*/  IMAD.WIDE R170, R11, 0x2, R200 ;  /* 0x000000020baa7825 */ /* 0x010fc600078e02c8 */
[----:B------:R0:W4:Y:S01]  /*5310*/  LDG.E.U16 R14, desc[UR10][R160.64] ;  /* 0x0000000aa00e7981 */ /* 0x000122000c1e1500 */
[----:B------:R-:W-:-:S03]  /*5320*/  IMAD.WIDE R200, R11, 0x2, R198 ;  /* 0x000000020bc87825 */ /* 0x000fc600078e02c6 */
[----:B------:R-:W4:Y:S04]  /*5330*/  LDG.E.U16 R8, desc[UR10][R170.64] ;  /* 0x0000000aaa087981 */ /* 0x000f28000c1e1500 */
[----:B------:R-:W4:Y:S01]  /*5340*/  LDL.64 R198, [R1+0x230] ;  /* 0x0002300001c67983 */ /* 0x000f220000100a00 */
[----:B0-----:R-:W-:-:S03]  /*5350*/  IMAD.WIDE R160, R11, 0x2, R204 ;  /* 0x000000020ba07825 */ /* 0x001fc600078e02cc */
[----:B------:R-:W4:Y:S01]  /*5360*/  LDL.64 R204, [R1+0x238] ;  /* 0x0002380001cc7983 */ /* 0x000f220000100a00 */
[----:B-----5:R-:W-:-:S03]  /*5370*/  IMAD.WIDE R174, R11, 0x2, R174 ;  /* 0x000000020bae7825 */ /* 0x020fc600078e02ae */
[----:B------:R0:W5:Y:S04]  /*5380*/  LDG.E.U16 R4, desc[UR10][R160.64] ;  /* 0x0000000aa0047981 */ /* 0x000168000c1e1500 */
[----:B------:R-:W5:Y:S04]  /*5390*/  LDG.E.U16 R6, desc[UR10][R174.64] ;  /* 0x0000000aae067981 */ /* 0x000f68000c1e1500 */
[----:B------:R-:W5:Y:S01]  /*53a0*/  LDG.E.U16 R200, desc[UR10][R200.64] ;  /* 0x0000000ac8c87981 */ /* 0x000f62000c1e1500 */
[C---:B0-----:R-:W-:Y:S02]  /*53b0*/  IMAD.WIDE R160, R11.reuse, 0x2, R202 ;  /* 0x000000020ba07825 */ /* 0x041fe400078e02ca */
[----:B------:R-:W0:Y:S03]  /*53c0*/  LDC R203, c[0x0][0x3c4] ;  /* 0x0000f100ffcb7b82 */ /* 0x000e260000000800 */
[----:B------:R1:W5:Y:S02]  /*53d0*/  LDG.E.U16 R175, desc[UR10][R160.64] ;  /* 0x0000000aa0af7981 */ /* 0x000364000c1e1500 */
[----:B-1----:R-:W-:-:S02]  /*53e0*/  IMAD.WIDE R160, R11, 0x2, R212 ;  /* 0x000000020ba07825 */ /* 0x002fc400078e02d4 */
[----:B------:R-:W5:Y:S02]  /*53f0*/  LDL.64 R212, [R1+0x228] ;  /* 0x0002280001d47983 */ /* 0x000f640000100a00 */
[C---:B------:R-:W-:Y:S02]  /*5400*/  IMAD.WIDE R170, R11.reuse, 0x2, R216 ;  /* 0x000000020baa7825 */ /* 0x040fe400078e02d8 */
[----:B------:R-:W5:Y:S04]  /*5410*/  LDL.64 R216, [R1+0x208] ;  /* 0x0002080001d87983 */ /* 0x000f680000100a00 */
[----:B------:R-:W5:Y:S04]  /*5420*/  LDG.E.U16 R31, desc[UR10][R170.64] ;  /* 0x0000000aaa1f7981 */ /* 0x000f68000c1e1500 */
[----:B------:R1:W5:Y:S02]  /*5430*/  LDG.E.U16 R171, desc[UR10][R160.64] ;  /* 0x0000000aa0ab7981 */ /* 0x000364000c1e1500 */
[----:B-1----:R-:W-:-:S02]  /*5440*/  IMAD.WIDE R160, R11, 0x2, R208 ;  /* 0x000000020ba07825 */ /* 0x002fc400078e02d0 */
[----:B------:R-:W5:Y:S04]  /*5450*/  LDL.64 R208, [R1+0x218] ;  /* 0x0002180001d07983 */ /* 0x000f680000100a00 */
[----:B------:R-:W5:Y:S01]  /*5460*/  LDG.E.U16 R161, desc[UR10][R160.64] ;  /* 0x0000000aa0a17981 */ /* 0x000f62000c1e1500 */
[----:B--2---:R-:W-:-:S05]  /*5470*/  IMAD.WIDE R178, R11, 0x2, R178 ;  /* 0x000000020bb27825 */ /* 0x004fca00078e02b2 */
[----:B------:R1:W2:Y:S02]  /*5480*/  LDG.E.U16 R169, desc[UR10][R178.64] ;  /* 0x0000000ab2a97981 */ /* 0x0002a4000c1e1500 */
[C---:B-1----:R-:W-:Y:S02]  /*5490*/  IMAD.WIDE R178, R11.reuse, 0x2, R210 ;  /* 0x000000020bb27825 */ /* 0x042fe400078e02d2 */
[----:B------:R-:W2:Y:S02]  /*54a0*/  LDL.64 R210, [R1+0x220] ;  /* 0x0002200001d27983 */ /* 0x000ea40000100a00 */
[C---:B------:R-:W-:Y:S02]  /*54b0*/  IMAD.WIDE R180, R11.reuse, 0x2, R180 ;  /* 0x000000020bb47825 */ /* 0x040fe400078e02b4 */
[----:B------:R-:W2:Y:S04]  /*54c0*/  LDG.E.U16 R26, desc[UR10][R178.64] ;  /* 0x0000000ab21a7981 */ /* 0x000ea8000c1e1500 */
[----:B------:R1:W2:Y:S02]  /*54d0*/  LDG.E.U16 R174, desc[UR10][R180.64] ;  /* 0x0000000ab4ae7981 */ /* 0x0002a4000c1e1500 */
[----:B-1----:R-:W-:-:S02]  /*54e0*/  IMAD.WIDE R180, R11, 0x2, R214 ;  /* 0x000000020bb47825 */ /* 0x002fc400078e02d6 */
[----:B------:R-:W2:Y:S02]  /*54f0*/  LDL.64 R214, [R1+0x210] ;  /* 0x0002100001d67983 */ /* 0x000ea40000100a00 */
[C---:B---3--:R-:W-:Y:S02]  /*5500*/  IMAD.WIDE R176, R11.reuse, 0x2, R176 ;  /* 0x000000020bb07825 */ /* 0x048fe400078e02b0 */
[----:B------:R-:W3:Y:S02]  /*5510*/  LDG.E.U16 R167, desc[UR10][R180.64] ;  /* 0x0000000ab4a77981 */ /* 0x000ee4000c1e1500 */
[C---:B------:R-:W-:Y:S02]  /*5520*/  IMAD.WIDE R196, R11.reuse, 0x2, R196 ;  /* 0x000000020bc47825 */ /* 0x040fe400078e02c4 */
[----:B------:R1:W3:Y:S04]  /*5530*/  LDG.E.U16 R173, desc[UR10][R176.64] ;  /* 0x0000000ab0ad7981 */ /* 0x0002e8000c1e1500 */
[----:B------:R4:W3:Y:S01]  /*5540*/  LDG.E.U16 R170, desc[UR10][R196.64] ;  /* 0x0000000ac4aa7981 */ /* 0x0008e2000c1e1500 */
[----:B-1----:R-:W-:Y:S01]  /*5550*/  IMAD.WIDE R176, R11, 0x2, R206 ;  /* 0x000000020bb07825 */ /* 0x002fe200078e02ce */
[----:B0-----:R-:W-:-:S03]  /*5560*/  SHF.L.U32 R206, R203, 0x1, RZ ;  /* 0x00000001cbce7819 */ /* 0x001fc600000006ff */
[C---:B----4-:R-:W-:Y:S01]  /*5570*/  IMAD.WIDE R180, R11.reuse, 0x2, R204 ;  /* 0x000000020bb47825 */ /* 0x050fe200078e02cc */
[----:B------:R0:W4:Y:S03]  /*5580*/  LDG.E.U16 R160, desc[UR10][R176.64] ;  /* 0x0000000ab0a07981 */ /* 0x000126000c1e1500 */
[----:B------:R-:W-:Y:S01]  /*5590*/  IMAD.WIDE R196, R11, 0x2, R198 ;  /* 0x000000020bc47825 */ /* 0x000fe200078e02c6 */
[----:B------:R1:W3:Y:S04]  /*55a0*/  LDG.E.U16 R201, desc[UR10][R180.64] ;  /* 0x0000000ab4c97981 */ /* 0x0002e8000c1e1500 */
[----:B------:R1:W3:Y:S01]  /*55b0*/  LDG.E.U16 R202, desc[UR10][R196.64] ;  /* 0x0000000ac4ca7981 */ /* 0x0002e2000c1e1500 */
[----:B0-----:R-:W-:-:S04]  /*55c0*/  IMAD.WIDE R176, R203, 0x2, R186 ;  /* 0x00000002cbb07825 */ /* 0x001fc800078e02ba */
[----:B-1----:R-:W-:-:S04]  /*55d0*/  IMAD.WIDE R180, R203, 0x2, R188 ;  /* 0x00000002cbb47825 */ /* 0x002fc800078e02bc */
[----:B------:R-:W-:-:S04]  /*55e0*/  IMAD.WIDE R196, R11, 0x2, R176 ;  /* 0x000000020bc47825 */ /* 0x000fc800078e02b0 */
[----:B------:R-:W-:Y:S01]  /*55f0*/  IMAD.WIDE R176, R206, 0x2, R186 ;  /* 0x00000002ceb07825 */ /* 0x000fe200078e02ba */
[----:B------:R-:W3:Y:S03]  /*5600*/  LDG.E.U16 R205, desc[UR10][R196.64] ;  /* 0x0000000ac4cd7981 */ /* 0x000ee6000c1e1500 */
[----:B------:R-:W-:-:S04]  /*5610*/  IMAD.WIDE R180, R11, 0x2, R180 ;  /* 0x000000020bb47825 */ /* 0x000fc800078e02b4 */
[----:B------:R-:W-:Y:S02]  /*5620*/  IMAD.WIDE R176, R11, 0x2, R176 ;  /* 0x000000020bb07825 */ /* 0x000fe400078e02b0 */
[----:B------:R-:W3:Y:S02]  /*5630*/  LDG.E.U16 R180, desc[UR10][R180.64] ;  /* 0x0000000ab4b47981 */ /* 0x000ee4000c1e1500 */
[----:B------:R-:W-:Y:S02]  /*5640*/  IMAD.WIDE R178, R203, 0x2, R184 ;  /* 0x00000002cbb27825 */ /* 0x000fe400078e02b8 */
[----:B------:R-:W3:Y:S02]  /*5650*/  LDG.E.U16 R181, desc[UR10][R176.64] ;  /* 0x0000000ab0b57981 */ /* 0x000ee4000c1e1500 */
[----:B------:R-:W-:-:S05]  /*5660*/  IMAD.WIDE R178, R11, 0x2, R178 ;  /* 0x000000020bb27825 */ /* 0x000fca00078e02b2 */
[----:B------:R5:W3:Y:S01]  /*5670*/  LDG.E.U16 R204, desc[UR10][R178.64] ;  /* 0x0000000ab2cc7981 */ /* 0x000ae2000c1e1500 */
[----:B------:R-:W-:-:S04]  /*5680*/  IMAD.WIDE R198, R203, 0x2, R182 ;  /* 0x00000002cbc67825 */ /* 0x000fc800078e02b6 */
[C---:B-----5:R-:W-:Y:S02]  /*5690*/  IMAD.WIDE R178, R11.reuse, 0x2, R212 ;  /* 0x000000020bb27825 */ /* 0x060fe400078e02d4 */
[----:B------:R-:W5:Y:S02]  /*56a0*/  LDL.64 R212, [R1+0x1d8] ;  /* 0x0001d80001d47983 */ /* 0x000f640000100a00 */
[----:B------:R-:W-:-:S04]  /*56b0*/  IMAD.WIDE R198, R11, 0x2, R198 ;  /* 0x000000020bc67825 */ /* 0x000fc800078e02c6 */
[C---:B------:R-:W-:Y:S01]  /*56c0*/  IMAD.WIDE R196, R206.reuse, 0x2, R182 ;  /* 0x00000002cec47825 */ /* 0x040fe200078e02b6 */
[----:B------:R0:W3:Y:S03]  /*56d0*/  LDG.E.U16 R203, desc[UR10][R198.64] ;  /* 0x0000000ac6cb7981 */ /* 0x0000e6000c1e1500 */
[----:B0-----:R-:W-:Y:S02]  /*56e0*/  IMAD.WIDE R198, R206, 0x2, R184 ;  /* 0x00000002cec67825 */ /* 0x001fe400078e02b8 */
[----:B------:R0:W3:Y:S02]  /*56f0*/  LDG.E.U16 R206, desc[UR10][R178.64] ;  /* 0x0000000ab2ce7981 */ /* 0x0000e4000c1e1500 */
[----:B0-----:R-:W-:-:S05]  /*5700*/  IMAD.WIDE R178, R11, 0x2, R208 ;  /* 0x000000020bb27825 */ /* 0x001fca00078e02d0 */
[----:B------:R0:W3:Y:S02]  /*5710*/  LDG.E.U16 R208, desc[UR10][R178.64] ;  /* 0x0000000ab2d07981 */ /* 0x0000e4000c1e1500 */
[C---:B0-----:R-:W-:Y:S02]  /*5720*/  IMAD.WIDE R178, R11.reuse, 0x2, R216 ;  /* 0x000000020bb27825 */ /* 0x041fe400078e02d8 */
[----:B------:R-:W3:Y:S02]  /*5730*/  LDL.64 R216, [R1+0x1b8] ;  /* 0x0001b80001d87983 */ /* 0x000ee40000100a00 */
[C---:B--2---:R-:W-:Y:S02]  /*5740*/  IMAD.WIDE R176, R11.reuse, 0x2, R210 ;  /* 0x000000020bb07825 */ /* 0x044fe400078e02d2 */
[----:B------:R-:W2:Y:S04]  /*5750*/  LDG.E.U16 R178, desc[UR10][R178.64] ;  /* 0x0000000ab2b27981 */ /* 0x000ea8000c1e1500 */
[----:B------:R-:W2:Y:S04]  /*5760*/  LDL.64 R210, [R1+0x1e8] ;  /* 0x0001e80001d27983 */ /* 0x000ea80000100a00 */
[----:B------:R0:W3:Y:S02]  /*5770*/  LDG.E.U16 R207, desc[UR10][R176.64] ;  /* 0x0000000ab0cf7981 */ /* 0x0000e4000c1e1500 */
[----:B0-----:R-:W-:-:S02]  /*5780*/  IMAD.WIDE R176, R11, 0x2, R214 ;  /* 0x000000020bb07825 */ /* 0x001fc400078e02d6 */
[----:B------:R-:W3:Y:S02]  /*5790*/  LDL.64 R214, [R1+0x1c8] ;  /* 0x0001c80001d67983 */ /* 0x000ee40000100a00 */
[----:B------:R-:W-:-:S06]  /*57a0*/  IMAD.WIDE R196, R11, 0x2, R196 ;  /* 0x000000020bc47825 */ /* 0x000fcc00078e02c4 */
[----:B------:R-:W3:Y:S01]  /*57b0*/  LDG.E.U16 R196, desc[UR10][R196.64] ;  /* 0x0000000ac4c47981 */ /* 0x000ee2000c1e1500 */
[----:B------:R-:W-:-:S06]  /*57c0*/  IMAD.WIDE R198, R11, 0x2, R198 ;  /* 0x000000020bc67825 */ /* 0x000fcc00078e02c6 */
[----:B------:R-:W3:Y:S04]  /*57d0*/  LDG.E.U16 R198, desc[UR10][R198.64] ;  /* 0x0000000ac6c67981 */ /* 0x000ee8000c1e1500 */
[----:B------:R0:W3:Y:S02]  /*57e0*/  LDG.E.U16 R197, desc[UR10][R176.64] ;  /* 0x0000000ab0c57981 */ /* 0x0000e4000c1e1500 */
[C---:B0-----:R-:W-:Y:S02]  /*57f0*/  IMAD.WIDE R176, R11.reuse, 0x2, R234 ;  /* 0x000000020bb07825 */ /* 0x041fe400078e02ea */
[----:B------:R-:W3:Y:S04]  /*5800*/  LDL.64 R234, [R1+0x178] ;  /* 0x0001780001ea7983 */ /* 0x000ee80000100a00 */
[----:B------:R0:W3:Y:S02]  /*5810*/  LDG.E.U16 R179, desc[UR10][R176.64] ;  /* 0x0000000ab0b37981 */ /* 0x0000e4000c1e1500 */
[----:B0-----:R-:W-:-:S05]  /*5820*/  IMAD.WIDE R176, R11, 0x2, R232 ;  /* 0x000000020bb07825 */ /* 0x001fca00078e02e8 */
[----:B------:R0:W4:Y:S02]  /*5830*/  LDG.E.U16 R199, desc[UR10][R176.64] ;  /* 0x0000000ab0c77981 */ /* 0x000124000c1e1500 */
[C---:B0-----:R-:W-:Y:S02]  /*5840*/  IMAD.WIDE R176, R11.reuse, 0x2, R228 ;  /* 0x000000020bb07825 */ /* 0x041fe400078e02e4 */
[----:B------:R-:W4:Y:S04]  /*5850*/  LDL.64 R228, [R1+0x170] ;  /* 0x0001700001e47983 */ /* 0x000f280000100a00 */
[----:B------:R2:W4:Y:S02]  /*5860*/  LDG.E.U16 R209, desc[UR10][R176.64] ;  /* 0x0000000ab0d17981 */ /* 0x000524000c1e1500 */
[----:B--2---:R-:W-:-:S05]  /*5870*/  IMAD.WIDE R176, R11, 0x2, R210 ;  /* 0x000000020bb07825 */ /* 0x004fca00078e02d2 */
[----:B------:R0:W2:Y:S02]  /*5880*/  LDG.E.U16 R210, desc[UR10][R176.64] ;  /* 0x0000000ab0d27981 */ /* 0x0000a4000c1e1500 */
[C---:B0-----:R-:W-:Y:S02]  /*5890*/  IMAD.WIDE R176, R11.reuse, 0x2, R224 ;  /* 0x000000020bb07825 */ /* 0x041fe400078e02e0 */
[----:B------:R-:W2:Y:S04]  /*58a0*/  LDL.64 R224, [R1+0x168] ;  /* 0x0001680001e07983 */ /* 0x000ea80000100a00 */
[----:B------:R5:W2:Y:S02]  /*58b0*/  LDG.E.U16 R211, desc[UR10][R176.64] ;  /* 0x0000000ab0d37981 */ /* 0x000aa4000c1e1500 */
[----:B-----5:R-:W-:-:S05]  /*58c0*/  IMAD.WIDE R176, R11, 0x2, R212 ;  /* 0x000000020bb07825 */ /* 0x020fca00078e02d4 */
[----:B------:R0:W5:Y:S02]  /*58d0*/  LDG.E.U16 R212, desc[UR10][R176.64] ;  /* 0x0000000ab0d47981 */ /* 0x000164000c1e1500 */
[C---:B0-----:R-:W-:Y:S02]  /*58e0*/  IMAD.WIDE R176, R11.reuse, 0x2, R220 ;  /* 0x000000020bb07825 */ /* 0x041fe400078e02dc */
[----:B------:R-:W2:Y:S04]  /*58f0*/  LDL.64 R220, [R1+0x160] ;  /* 0x0001600001dc7983 */ /* 0x000ea80000100a00 */
[----:B------:R3:W2:Y:S02]  /*5900*/  LDG.E.U16 R213, desc[UR10][R176.64] ;  /* 0x0000000ab0d57981 */ /* 0x0006a4000c1e1500 */
[----:B---3--:R-:W-:-:S05]  /*5910*/  IMAD.WIDE R176, R11, 0x2, R214 ;  /* 0x000000020bb07825 */ /* 0x008fca00078e02d6 */
[----:B------:R0:W3:Y:S02]  /*5920*/  LDG.E.U16 R214, desc[UR10][R176.64] ;  /* 0x0000000ab0d67981 */ /* 0x0000e4000c1e1500 */
[----:B0-----:R-:W-:-:S05]  /*5930*/  IMAD.WIDE R176, R11, 0x2, R218 ;  /* 0x000000020bb07825 */ /* 0x001fca00078e02da */
[----:B------:R0:W2:Y:S02]  /*5940*/  LDG.E.U16 R215, desc[UR10][R176.64] ;  /* 0x0000000ab0d77981 */ /* 0x0000a4000c1e1500 */
[----:B0-----:R-:W-:-:S05]  /*5950*/  IMAD.WIDE R176, R11, 0x2, R216 ;  /* 0x000000020bb07825 */ /* 0x001fca00078e02d8 */
[----:B------:R0:W3:Y:S01]  /*5960*/  LDG.E.U16 R216, desc[UR10][R176.64] ;  /* 0x0000000ab0d87981 */ /* 0x0000e2000c1e1500 */
[----:B------:R-:W0:Y:S02]  /*5970*/  S2R R218, SR_TID.X ;  /* 0x0000000000da7919 */ /* 0x000e240000002100 */
[C---:B0-----:R-:W-:Y:S01]  /*5980*/  IMAD.SHL.U32 R176, R218.reuse, 0x8, RZ ;  /* 0x00000008dab07824 */ /* 0x041fe200078e00ff */
[C---:B------:R-:W-:Y:S02]  /*5990*/  LOP3.LUT R217, R218.reuse, 0x7, RZ, 0xc0, !PT ;  /* 0x00000007dad97812 */ /* 0x040fe400078ec0ff */
[----:B------:R-:W-:Y:S02]  /*59a0*/  LOP3.LUT R177, R218, 0x20, RZ, 0xc0, !PT ;  /* 0x00000020dab17812 */ /* 0x000fe400078ec0ff */
[----:B------:R-:W-:Y:S01]  /*59b0*/  LOP3.LUT R176, R176, 0x30, RZ, 0xc0, !PT ;  /* 0x00000030b0b07812 */ /* 0x000fe200078ec0ff */
[----:B------:R-:W-:Y:S02]  /*59c0*/  IMAD.SHL.U32 R219, R218, 0x2, RZ ;  /* 0x00000002dadb7824 */ /* 0x000fe400078e00ff */
[----:B------:R-:W-:-:S02]  /*59d0*/  IMAD R177, R217, 0x4, R177 ;  /* 0x00000004d9b17824 */ /* 0x000fc400078e02b1 */
[C---:B------:R-:W-:Y:S01]  /*59e0*/  IMAD R176, R217.reuse, 0x40, R176 ;  /* 0x00000040d9b07824 */ /* 0x040fe200078e02b0 */
[----:B------:R-:W-:-:S04]  /*59f0*/  SHF.L.U32 R217, R217, 0x4, RZ ;  /* 0x00000004d9d97819 */ /* 0x000fc800000006ff */
[----:B------:R-:W-:-:S05]  /*5a00*/  LOP3.LUT R217, R217, 0x30, R219, 0x78, !PT ;  /* 0x00000030d9d97812 */ /* 0x000fca00078e78db */
[----:B------:R-:W-:Y:S01]  /*5a10*/  IMAD.U32 R177, R177, 0x100, R217 ;  /* 0x00000100b1b17824 */ /* 0x000fe200078e00d9 */
[----:B------:R-:W-:-:S05]  /*5a20*/  LOP3.LUT R217, R218, 0x7f, RZ, 0xc0, !PT ;  /* 0x0000007fdad97812 */ /* 0x000fca00078ec0ff */
[----:B------:R-:W-:Y:S01]  /*5a30*/  IMAD.SHL.U32 R217, R217, 0x2, RZ ;  /* 0x00000002d9d97824 */ /* 0x000fe200078e00ff */
[----:B------:R-:W-:Y:S06]  /*5a40*/  BAR.SYNC.DEFER_BLOCKING 0x0 ;  /* 0x0000000000007b1d */ /* 0x000fec0000010000 */
[----:B------:R0:W-:Y:S04]  /*5a50*/  STS.U16 [R217+UR6+0x8200], R0 ;  /* 0x00820000d9007988 */ /* 0x0001e80008000406 */
[----:B------:R1:W-:Y:S01]  /*5a60*/  STS.U16 [R217+UR6+0x8000], R2 ;  /* 0x00800002d9007988 */ /* 0x0003e20008000406 */
[----:B0-----:R-:W-:-:S03]  /*5a70*/  LOP3.LUT R0, R217, 0x10, RZ, 0x3c, !PT ;  /* 0x00000010d9007812 */ /* 0x001fc600078e3cff */
[----:B------:R-:W-:Y:S01]  /*5a80*/  STS.U16 [R217+UR6+0x8100], R17 ;  /* 0x00810011d9007988 */ /* 0x000fe20008000406 */
[----:B-1----:R-:W-:-:S03]  /*5a90*/  LOP3.LUT R2, R217, 0x20, RZ, 0x3c, !PT ;  /* 0x00000020d9027812 */ /* 0x002fc600078e3cff */
        /* <DEDUP_REMOVED lines=14> */
[----:B------:R-:W-:Y:S01]  /*5b80*/  STS.U16 [R2+UR6+0x8900], R198 ;  /* 0x008900c602007988 */ /* 0x000fe20008000406 */
[----:B0-----:R-:W-:-:S03]  /*5b90*/  LOP3.LUT R0, R217, 0x30, RZ, 0x3c, !PT ;  /* 0x00000030d9007812 */ /* 0x001fc600078e3cff */
[----:B------:R0:W-:Y:S04]  /*5ba0*/  STS.U16 [R2+UR6+0x8a00], R181 ;  /* 0x008a00b502007988 */ /* 0x0001e80008000406 */
[----:B------:R-:W-:Y:S04]  /*5bb0*/  STS.U16 [R2+UR6+0x8b00], R172 ;  /* 0x008b00ac02007988 */ /* 0x000fe80008000406 */
[----:B------:R-:W-:Y:S04]  /*5bc0*/  STS.U16 [R2+UR6+0xa800], R31 ;  /* 0x00a8001f02007988 */ /* 0x000fe80008000406 */
[----:B------:R-:W-:Y:S04]  /*5bd0*/  STS.U16 [R2+UR6+0xa900], R171 ;  /* 0x00a900ab02007988 */ /* 0x000fe80008000406 */
[----:B------:R-:W-:Y:S04]  /*5be0*/  STS.U16 [R2+UR6+0xaa00], R170 ;  /* 0x00aa00aa02007988 */ /* 0x000fe80008000406 */
[----:B------:R1:W-:Y:S04]  /*5bf0*/  STS.U16 [R2+UR6+0xab00], R167 ;  /* 0x00ab00a702007988 */ /* 0x0003e80008000406 */
[----:B------:R-:W-:Y:S01]  /*5c00*/  STS.U16 [R0+UR6+0x8c00], R165 ;  /* 0x008c00a500007988 */ /* 0x000fe20008000406 */
[----:B------:R-:W-:-:S02]  /*5c10*/  LOP3.LUT R176, R176, 0x10, R219, 0x78, !PT ;  /* 0x00000010b0b07812 */ /* 0x000fc400078e78db */
[----:B------:R-:W-:Y:S01]  /*5c20*/  LOP3.LUT R218, R218, 0x10, RZ, 0xc0, !PT ;  /* 0x00000010dada7812 */ /* 0x000fe200078ec0ff */
[----:B0-----:R-:W3:Y:S01]  /*5c30*/  LDL.64 R180, [R1+0x198] ;  /* 0x0001980001b47983 */ /* 0x001ee20000100a00 */
[----:B-1----:R-:W-:-:S03]  /*5c40*/  LOP3.LUT R2, R217, 0x40, RZ, 0x3c, !PT ;  /* 0x00000040d9027812 */ /* 0x002fc600078e3cff */
[----:B------:R-:W-:Y:S04]  /*5c50*/  STS.U16 [R0+UR6+0x8d00], R164 ;  /* 0x008d00a400007988 */ /* 0x000fe80008000406 */
[----:B------:R-:W-:Y:S04]  /*5c60*/  STS.U16 [R0+UR6+0x8e00], R163 ;  /* 0x008e00a300007988 */ /* 0x000fe80008000406 */
[----:B------:R-:W-:Y:S04]  /*5c70*/  STS.U16 [R0+UR6+0x8f00], R162 ;  /* 0x008f00a200007988 */ /* 0x000fe80008000406 */
[----:B------:R-:W-:Y:S04]  /*5c80*/  STS.U16 [R0+UR6+0xac00], R26 ;  /* 0x00ac001a00007988 */ /* 0x000fe80008000406 */
[----:B------:R-:W-:Y:S04]  /*5c90*/  STS.U16 [R0+UR6+0xad00], R161 ;  /* 0x00ad00a100007988 */ /* 0x000fe80008000406 */
[----:B----4-:R-:W-:Y:S04]  /*5ca0*/  STS.U16 [R0+UR6+0xae00], R160 ;  /* 0x00ae00a000007988 */ /* 0x010fe80008000406 */
[----:B------:R0:W-:Y:S04]  /*5cb0*/  STS.U16 [R0+UR6+0xaf00], R201 ;  /* 0x00af00c900007988 */ /* 0x0001e80008000406 */
[----:B------:R-:W-:Y:S04]  /*5cc0*/  STS.U16 [R2+UR6+0x9000], R30 ;  /* 0x0090001e02007988 */ /* 0x000fe80008000406 */
[----:B------:R-:W-:Y:S01]  /*5cd0*/  STS.U16 [R2+UR6+0x9100], R29 ;  /* 0x0091001d02007988 */ /* 0x000fe20008000406 */
[----:B0-----:R-:W-:-:S03]  /*5ce0*/  LOP3.LUT R0, R217, 0x50, RZ, 0x3c, !PT ;  /* 0x00000050d9007812 */ /* 0x001fc600078e3cff */
[----:B------:R-:W-:Y:S04]  /*5cf0*/  STS.U16 [R2+UR6+0x9200], R28 ;  /* 0x0092001c02007988 */ /* 0x000fe80008000406 */
[----:B------:R-:W-:Y:S04]  /*5d00*/  STS.U16 [R2+UR6+0x9300], R27 ;  /* 0x0093001b02007988 */ /* 0x000fe80008000406 */
[----:B------:R-:W-:Y:S04]  /*5d10*/  STS.U16 [R2+UR6+0xb000], R202 ;  /* 0x00b000ca02007988 */ /* 0x000fe80008000406 */
[----:B------:R-:W-:Y:S04]  /*5d20*/  STS.U16 [R2+UR6+0xb100], R206 ;  /* 0x00b100ce02007988 */ /* 0x000fe80008000406 */
[----:B------:R-:W-:Y:S04]  /*5d30*/  STS.U16 [R2+UR6+0xb200], R207 ;  /* 0x00b200cf02007988 */ /* 0x000fe80008000406 */
[----:B------:R0:W-:Y:S04]  /*5d40*/  STS.U16 [R2+UR6+0xb300], R208 ;  /* 0x00b300d002007988 */ /* 0x0001e80008000406 */
[----:B------:R-:W-:Y:S01]  /*5d50*/  STS.U16 [R0+UR6+0x9400], R25 ;  /* 0x0094001900007988 */ /* 0x000fe20008000406 */
[----:B------:R-:W-:-:S03]  /*5d60*/  LEA R176, R218, R176, 0x5 ;  /* 0x000000b0dab07211 */ /* 0x000fc600078e28ff */
[----:B------:R-:W4:Y:S01]  /*5d70*/  LDL.64 R170, [R1+0x1a0] ;  /* 0x0001a00001aa7983 */ /* 0x000f220000100a00 */
[C---:B0-----:R-:W-:Y:S02]  /*5d80*/  LOP3.LUT R2, R217.reuse, 0x60, RZ, 0x3c, !PT ;  /* 0x00000060d9027812 */ /* 0x041fe400078e3cff */
[----:B------:R-:W-:Y:S01]  /*5d90*/  LOP3.LUT R217, R217, 0x70, RZ, 0x3c, !PT ;  /* 0x00000070d9d97812 */ /* 0x000fe200078e3cff */
        /* <DEDUP_REMOVED lines=12> */
[----:B--2---:R-:W-:Y:S04]  /*5e60*/  STS.U16 [R2+UR6+0xb900], R210 ;  /* 0x00b900d202007988 */ /* 0x004fe80008000406 */
[----:B------:R-:W-:Y:S04]  /*5e70*/  STS.U16 [R2+UR6+0xba00], R211 ;  /* 0x00ba00d302007988 */ /* 0x000fe80008000406 */
[----:B-----5:R1:W-:Y:S04]  /*5e80*/  STS.U16 [R2+UR6+0xbb00], R212 ;  /* 0x00bb00d402007988 */ /* 0x0203e80008000406 */
[----:B------:R-:W-:Y:S04]  /*5e90*/  STS.U16 [R217+UR6+0x9c00], R16 ;  /* 0x009c0010d9007988 */ /* 0x000fe80008000406 */
[----:B------:R-:W-:Y:S04]  /*5ea0*/  STS.U16 [R217+UR6+0x9d00], R15 ;  /* 0x009d000fd9007988 */ /* 0x000fe80008000406 */
[----:B------:R-:W-:Y:S04]  /*5eb0*/  STS.U16 [R217+UR6+0x9e00], R14 ;  /* 0x009e000ed9007988 */ /* 0x000fe80008000406 */
[----:B------:R-:W-:Y:S04]  /*5ec0*/  STS.U16 [R217+UR6+0x9f00], R9 ;  /* 0x009f0009d9007988 */ /* 0x000fe80008000406 */
[----:B------:R-:W-:Y:S04]  /*5ed0*/  STS.U16 [R217+UR6+0xbc00], R213 ;  /* 0x00bc00d5d9007988 */ /* 0x000fe80008000406 */
[----:B---3--:R-:W-:Y:S04]  /*5ee0*/  STS.U16 [R217+UR6+0xbd00], R214 ;  /* 0x00bd00d6d9007988 */ /* 0x008fe80008000406 */
[----:B------:R-:W-:Y:S04]  /*5ef0*/  STS.U16 [R217+UR6+0xbe00], R215 ;  /* 0x00be00d7d9007988 */ /* 0x000fe80008000406 */
[----:B------:R-:W-:Y:S01]  /*5f00*/  STS.U16 [R217+UR6+0xbf00], R216 ;  /* 0x00bf00d8d9007988 */ /* 0x000fe20008000406 */
[----:B------:R-:W-:Y:S01]  /*5f10*/  BAR.SYNC.DEFER_BLOCKING 0x0 ;  /* 0x0000000000007b1d */ /* 0x000fe20000010000 */
[----:B0-----:R-:W-:-:S05]  /*5f20*/  LOP3.LUT R0, R176, 0x20, RZ, 0x3c, !PT ;  /* 0x00000020b0007812 */ /* 0x001fca00078e3cff */
[----:B------:R-:W2:Y:S04]  /*5f30*/  LDL.64 R218, [R1+0x190] ;  /* 0x0001900001da7983 */ /* 0x000ea80000100a00 */
[----:B------:R-:W3:Y:S04]  /*5f40*/  LDL.64 R164, [R1+0x1a8] ;  /* 0x0001a80001a47983 */ /* 0x000ee80000100a00 */
[----:B------:R-:W-:Y:S04]  /*5f50*/  LDSM.16.MT88.4 R16, [R176+UR6] ;  /* 0x00000006b010783b */ /* 0x000fe80008004200 */
[----:B------:R-:W0:Y:S04]  /*5f60*/  LDSM.16.M88.4 R172, [R177+UR6+0x8000] ;  /* 0x00800006b1ac783b */ /* 0x000e280008000200 */
[----:B------:R-:W5:Y:S04]  /*5f70*/  LDSM.16.MT88.4 R200, [R0+UR6] ;  /* 0x0000000600c8783b */ /* 0x000f680008004200 */
[----:B------:R-:W5:Y:S04]  /*5f80*/  LDSM.16.MT88.4 R24, [R176+UR6+0x400] ;  /* 0x00040006b018783b */ /* 0x000f680008004200 */
[----:B------:R-:W5:Y:S01]  /*5f90*/  LDSM.16.MT88.4 R28, [R0+UR6+0x400] ;  /* 0x00040006001c783b */ /* 0x000f620008004200 */
[----:B-1----:R-:W-:-:S03]  /*5fa0*/  LOP3.LUT R2, R177, 0x40, RZ, 0x3c, !PT ;  /* 0x00000040b1027812 */ /* 0x002fc600078e3cff */
[----:B------:R-:W-:Y:S04]  /*5fb0*/  LDSM.16.MT88.4 R20, [R176+UR6+0x800] ;  /* 0x00080006b014783b */ /* 0x000fe80008004200 */
[----:B------:R-:W1:Y:S04]  /*5fc0*/  LDSM.16.M88.4 R196, [R2+UR6+0x8000] ;  /* 0x0080000602c4783b */ /* 0x000e680008000200 */
[----:B------:R-:W1:Y:S01]  /*5fd0*/  LDSM.16.MT88.4 R160, [R0+UR6+0x800] ;  /* 0x0008000600a0783b */ /* 0x000e620008004200 */
[-C--:B0-----:R-:W-:Y:S08]  /*5fe0*/  HMMA.16816.F32 R16, R16, R172.reuse, RZ ;  /* 0x000000ac1010723c */ /* 0x081ff000000018ff */
[----:B-----5:R-:W-:-:S12]  /*5ff0*/  HMMA.16816.F32 R200, R200, R172, RZ ;  /* 0x000000acc8c8723c */ /* 0x020fd800000018ff */
[-C--:B------:R-:W-:Y:S01]  /*6000*/  HMMA.16816.F32 R24, R24, R174.reuse, R16 ;  /* 0x000000ae1818723c */ /* 0x080fe20000001810 */
[----:B------:R-:W0:Y:S07]  /*6010*/  LDSM.16.MT88.4 R16, [R176+UR6+0xc00] ;  /* 0x000c0006b010783b */ /* 0x000e2e0008004200 */
[----:B------:R-:W-:Y:S01]  /*6020*/  HMMA.16816.F32 R172, R28, R174, R200 ;  /* 0x000000ae1cac723c */ /* 0x000fe200000018c8 */
[----:B------:R-:W5:Y:S04]  /*6030*/  LDSM.16.MT88.4 R28, [R0+UR6+0xc00] ;  /* 0x000c0006001c783b */ /* 0x000f680008004200 */
[----:B------:R-:W-:Y:S07]  /*6040*/  LDSM.16.M88.4 R200, [R177+UR6+0x8080] ;  /* 0x00808006b1c8783b */ /* 0x000fee0008000200 */
[-C--:B-1----:R-:W-:Y:S01]  /*6050*/  HMMA.16816.F32 R20, R20, R196.reuse, R24 ;  /* 0x000000c41414723c */ /* 0x082fe20000001818 */
[----:B------:R-:W1:Y:S07]  /*6060*/  LDSM.16.MT88.4 R24, [R176+UR6+0x1000] ;  /* 0x00100006b018783b */ /* 0x000e6e0008004200 */
[----:B------:R-:W-:Y:S01]  /*6070*/  HMMA.16816.F32 R160, R160, R196, R172 ;  /* 0x000000c4a0a0723c */ /* 0x000fe200000018ac */
[----:B------:R-:W1:Y:S11]  /*6080*/  LDSM.16.MT88.4 R172, [R0+UR6+0x1000] ;  /* 0x0010000600ac783b */ /* 0x000e760008004200 */
[-C--:B0-----:R-:W-:Y:S01]  /*6090*/  HMMA.16816.F32 R16, R16, R198.reuse, R20 ;  /* 0x000000c61010723c */ /* 0x081fe20000001814 */
[----:B------:R-:W0:Y:S07]  /*60a0*/  LDSM.16.MT88.4 R20, [R176+UR6+0x1400] ;  /* 0x00140006b014783b */ /* 0x000e2e0008004200 */
[----:B-----5:R-:W-:Y:S01]  /*60b0*/  HMMA.16816.F32 R196, R28, R198, R160 ;  /* 0x000000c61cc4723c */ /* 0x020fe200000018a0 */
        /* <DEDUP_REMOVED lines=14> */
[----:B------:R-:W4:Y:S11]  /*61a0*/  LDSM.16.MT88.4 R200, [R0+UR6+0x2000] ;  /* 0x0020000600c8783b */ /* 0x000f360008004200 */
[-C--:B0-----:R-:W-:Y:S01]  /*61b0*/  HMMA.16816.F32 R24, R24, R162.reuse, R16 ;  /* 0x000000a21818723c */ /* 0x081fe20000001810 */
[----:B------:R-:W0:Y:S07]  /*61c0*/  LDSM.16.MT88.4 R16, [R176+UR6+0x2400] ;  /* 0x00240006b010783b */ /* 0x000e2e0008004200 */
[----:B-----5:R-:W-:Y:S01]  /*61d0*/  HMMA.16816.F32 R160, R28, R162, R196 ;  /* 0x000000a21ca0723c */ /* 0x020fe200000018c4 */
[----:B------:R-:W5:Y:S04]  /*61e0*/  LDSM.16.MT88.4 R28, [R0+UR6+0x2400] ;  /* 0x00240006001c783b */ /* 0x000f680008004200 */
[----:B------:R-:W-:Y:S07]  /*61f0*/  LDSM.16.MT88.4 R196, [R176+UR6+0x2800] ;  /* 0x00280006b0c4783b */ /* 0x000fee0008004200 */
[-C--:B-1----:R-:W-:Y:S01]  /*6200*/  HMMA.16816.F32 R20, R20, R172.reuse, R24 ;  /* 0x000000ac1414723c */ /* 0x082fe20000001818 */
[----:B------:R-:W1:Y:S07]  /*6210*/  LDSM.16.M88.4 R24, [R2+UR6+0x8100] ;  /* 0x008100060218783b */ /* 0x000e6e0008000200 */
[----:B----4-:R-:W-:Y:S01]  /*6220*/  HMMA.16816.F32 R200, R200, R172, R160 ;  /* 0x000000acc8c8723c */ /* 0x010fe200000018a0 */
        /* <DEDUP_REMOVED lines=14> */
[----:B------:R-:W-:Y:S07]  /*6310*/  LDSM.16.M88.4 R28, [R2+UR6+0x8180] ;  /* 0x00818006021c783b */ /* 0x000fee0008000200 */
[-C--:B-1----:R-:W-:Y:S01]  /*6320*/  HMMA.16816.F32 R200, R200, R16.reuse, R20 ;  /* 0x00000010c8c8723c */ /* 0x082fe20000001814 */
[----:B------:R-:W1:Y:S07]  /*6330*/  LDSM.16.MT88.4 R20, [R176+UR6+0x3800] ;  /* 0x00380006b014783b */ /* 0x000e6e0008004200 */
        /* <DEDUP_REMOVED lines=71> */
[----:B------:R-:W1:Y:S04]  /*67b0*/  LDSM.16.MT88.4 R200, [R176+UR6+0x7800] ;  /* 0x00780006b0c8783b */ /* 0x000e680008004200 */
[----:B------:R-:W-:Y:S03]  /*67c0*/  LDSM.16.MT88.4 R176, [R176+UR6+0x7c00] ;  /* 0x007c0006b0b0783b */ /* 0x000fe60008004200 */
[----:B----4-:R-:W-:Y:S01]  /*67d0*/  HMMA.16816.F32 R16, R24, R28, R16 ;  /* 0x0000001c1810723c */ /* 0x010fe20000001810 */
[----:B------:R-:W4:Y:S04]  /*67e0*/  LDSM.16.MT88.4 R24, [R0+UR6+0x7800] ;  /* 0x007800060018783b */ /* 0x000f280008004200 */
[----:B------:R-:W3:Y:S07]  /*67f0*/  LDL.64 R28, [R1+0x1b0] ;  /* 0x0001b000011c7983 */ /* 0x000eee0000100a00 */
[-C--:B0-----:R-:W-:Y:S01]  /*6800*/  HMMA.16816.F32 R172, R196, R30.reuse, R172 ;  /* 0x0000001ec4ac723c */ /* 0x081fe200000018ac */
[----:B------:R-:W3:Y:S04]  /*6810*/  LDL.64 R196, [R1+0x158] ;  /* 0x0001580001c47983 */ /* 0x000ee80000100a00 */
[----:B------:R-:W3:Y:S03]  /*6820*/  LDL.64 R198, [R1+0xe0] ;  /* 0x0000e00001c67983 */ /* 0x000ee60000100a00 */
[----:B-----5:R-:W-:Y:S01]  /*6830*/  HMMA.16816.F32 R16, R20, R30, R16 ;  /* 0x0000001e1410723c */ /* 0x020fe20000001810 */
[----:B------:R-:W0:Y:S11]  /*6840*/  LDSM.16.MT88.4 R20, [R0+UR6+0x7c00] ;  /* 0x007c00060014783b */ /* 0x000e360008004200 */
[----:B-1----:R-:W-:Y:S01]  /*6850*/  HMMA.16816.F32 R172, R200, R160, R172 ;  /* 0x000000a0c8ac723c */ /* 0x002fe200000018ac */
[----:B------:R-:W5:Y:S01]  /*6860*/  LDL.64 R200, [R1+0x108] ;  /* 0x0001080001c87983 */ /* 0x000f620000100a00 */
[----:B--2---:R-:W-:-:S03]  /*6870*/  IMAD.WIDE R30, R12, 0x2, R218 ;  /* 0x000000020c1e7825 */ /* 0x004fc600078e02da */
[----:B------:R-:W2:Y:S03]  /*6880*/  LDL.64 R218, [R1+0xe8] ;  /* 0x0000e80001da7983 */ /* 0x000ea60000100a00 */
[----:B----4-:R-:W-:Y:S01]  /*6890*/  HMMA.16816.F32 R16, R24, R160, R16 ;  /* 0x000000a01810723c */ /* 0x010fe20000001810 */
[----:B------:R-:W4:Y:S04]  /*68a0*/  LDL.64 R160, [R1+0x148] ;  /* 0x0001480001a07983 */ /* 0x000f280000100a00 */
[----:B------:R-:W2:Y:S07]  /*68b0*/  LDL.64 R202, [R1+0xc8] ;  /* 0x0000c80001ca7983 */ /* 0x000eae0000100a00 */
[-C--:B------:R-:W-:Y:S01]  /*68c0*/  HMMA.16816.F32 R176, R176, R162.reuse, R172 ;  /* 0x000000a2b0b0723c */ /* 0x080fe200000018ac */
[----:B------:R-:W2:Y:S04]  /*68d0*/  LDL.64 R174, [R1+0x150] ;  /* 0x0001500001ae7983 */ /* 0x000ea80000100a00 */
[----:B------:R-:W2:Y:S03]  /*68e0*/  LDL.64 R172, [R1+0x140] ;  /* 0x0001400001ac7983 */ /* 0x000ea60000100a00 */
[----:B0-----:R-:W-:Y:S11]  /*68f0*/  HMMA.16816.F32 R16, R20, R162, R16 ;  /* 0x000000a21410723c */ /* 0x001ff60000001810 */
[----:B------:R-:W-:Y:S01]  /*6900*/  FMUL R15, R176, UR9 ;  /* 0x00000009b00f7c20 */ /* 0x000fe20008400000 */
[----:B------:R-:W-:Y:S01]  /*6910*/  FMUL R6, R177, UR9 ;  /* 0x00000009b1067c20 */ /* 0x000fe20008400000 */
[----:B------:R-:W-:Y:S01]  /*6920*/  FMUL R14, R178, UR9 ;  /* 0x00000009b20e7c20 */ /* 0x000fe20008400000 */
[----:B------:R-:W-:-:S05]  /*6930*/  FMUL R3, R179, UR9 ;  /* 0x00000009b3037c20 */ /* 0x000fca0008400000 */
[----:B------:R-:W-:Y:S01]  /*6940*/  FMUL R9, R16, UR9 ;  /* 0x0000000910097c20 */ /* 0x000fe20008400000 */
[----:B------:R-:W-:Y:S01]  /*6950*/  FMUL R2, R17, UR9 ;  /* 0x0000000911027c20 */ /* 0x000fe20008400000 */
[----:B------:R-:W-:Y:S01]  /*6960*/  FMUL R4, R18, UR9 ;  /* 0x0000000912047c20 */ /* 0x000fe20008400000 */
[----:B------:R-:W-:Y:S01]  /*6970*/  FMUL R0, R19, UR9 ;  /* 0x0000000913007c20 */ /* 0x000fe20008400000 */
[----:B------:R-:W-:Y:S02]  /*6980*/  FMNMX R15, R15, R6, !PT ;  /* 0x000000060f0f7209 */ /* 0x000fe40007800000 */
[----:B------:R-:W-:Y:S02]  /*6990*/  FMNMX R14, R14, R3, !PT ;  /* 0x000000030e0e7209 */ /* 0x000fe40007800000 */
[----:B------:R-:W-:Y:S02]  /*69a0*/  FMNMX R9, R9, R2, !PT ;  /* 0x0000000209097209 */ /* 0x000fe40007800000 */
[----:B------:R-:W-:Y:S01]  /*69b0*/  FMNMX R4, R4, R0, !PT ;  /* 0x0000000004047209 */ /* 0x000fe20007800000 */
[----:B------:R-:W0:Y:S04]  /*69c0*/  SHFL.BFLY PT, R6, R15, 0x2, 0x1f ;  /* 0x0c401f000f067f89 */ /* 0x000e2800000e0000 */
[----:B------:R-:W1:Y:S04]  /*69d0*/  SHFL.BFLY PT, R3, R14, 0x2, 0x1f ;  /* 0x0c401f000e037f89 */ /* 0x000e6800000e0000 */
[----:B------:R-:W1:Y:S04]  /*69e0*/  SHFL.BFLY PT, R2, R9, 0x2, 0x1f ;  /* 0x0c401f0009027f89 */ /* 0x000e6800000e0000 */
[----:B------:R-:W1:Y:S01]  /*69f0*/  SHFL.BFLY PT, R0, R4, 0x2, 0x1f ;  /* 0x0c401f0004007f89 */ /* 0x000e6200000e0000 */
[----:B------:R-:W1:Y:S01]  /*6a00*/  S2R R22, SR_TID.X ;  /* 0x0000000000167919 */ /* 0x000e620000002100 */
[----:B0-----:R-:W-:-:S02]  /*6a10*/  FMNMX R15, R15, R6, !PT ;  /* 0x000000060f0f7209 */ /* 0x001fc40007800000 */
[----:B-1----:R-:W-:Y:S02]  /*6a20*/  FMNMX R14, R14, R3, !PT ;  /* 0x000000030e0e7209 */ /* 0x002fe40007800000 */
[----:B------:R-:W-:Y:S02]  /*6a30*/  FMNMX R9, R9, R2, !PT ;  /* 0x0000000209097209 */ /* 0x000fe40007800000 */
[----:B------:R-:W-:Y:S01]  /*6a40*/  FMNMX R4, R4, R0, !PT ;  /* 0x0000000004047209 */ /* 0x000fe20007800000 */
[----:B------:R-:W0:Y:S04]  /*6a50*/  SHFL.BFLY PT, R2, R15, 0x1, 0x1f ;  /* 0x0c201f000f027f89 */ /* 0x000e2800000e0000 */
[----:B------:R-:W1:Y:S04]  /*6a60*/  SHFL.BFLY PT, R3, R14, 0x1, 0x1f ;  /* 0x0c201f000e037f89 */ /* 0x000e6800000e0000 */
[----:B------:R-:W1:Y:S04]  /*6a70*/  SHFL.BFLY PT, R0, R9, 0x1, 0x1f ;  /* 0x0c201f0009007f89 */ /* 0x000e6800000e0000 */
[----:B------:R-:W1:Y:S01]  /*6a80*/  SHFL.BFLY PT, R6, R4, 0x1, 0x1f ;  /* 0x0c201f0004067f89 */ /* 0x000e6200000e0000 */
[----:B------:R-:W-:Y:S01]  /*6a90*/  IMAD.SHL.U32 R23, R22, 0x2, RZ ;  /* 0x0000000216177824 */ /* 0x000fe200078e00ff */
[----:B------:R-:W-:-:S04]  /*6aa0*/  SHF.R.U32.HI R20, RZ, 0x3, R22 ;  /* 0x00000003ff147819 */ /* 0x000fc80000011616 */
[----:B------:R-:W-:Y:S02]  /*6ab0*/  LOP3.LUT R232, R23, 0x38, RZ, 0xc0, !PT ;  /* 0x0000003817e87812 */ /* 0x000fe400078ec0ff */
[----:B------:R-:W-:-:S03]  /*6ac0*/  LOP3.LUT R20, R20, 0x4, RZ, 0xc0, !PT ;  /* 0x0000000414147812 */ /* 0x000fc600078ec0ff */
[----:B------:R-:W-:Y:S01]  /*6ad0*/  VIADD R8, R232, UR6 ;  /* 0x00000006e8087c36 */ /* 0x000fe20008000000 */
[----:B0-----:R-:W-:-:S03]  /*6ae0*/  FMNMX R2, R15, R2, !PT ;  /* 0x000000020f027209 */ /* 0x001fc60007800000 */
[----:B------:R-:W-:Y:S01]  /*6af0*/  IMAD.IADD R8, R8, 0x1, R20 ;  /* 0x0000000108087824 */ /* 0x000fe200078e0214 */
[----:B------:R-:W-:Y:S01]  /*6b00*/  BAR.SYNC.DEFER_BLOCKING 0x0 ;  /* 0x0000000000007b1d */ /* 0x000fe20000010000 */
[----:B-1----:R-:W-:Y:S02]  /*6b10*/  FMNMX R3, R14, R3, !PT ;  /* 0x000000030e037209 */ /* 0x002fe40007800000 */
[----:B------:R-:W-:Y:S02]  /*6b20*/  FMNMX R0, R9, R0, !PT ;  /* 0x0000000009007209 */ /* 0x000fe40007800000 */
[----:B------:R-:W-:Y:S01]  /*6b30*/  FMNMX R4, R4, R6, !PT ;  /* 0x0000000604047209 */ /* 0x000fe20007800000 */
[----:B------:R-:W-:Y:S04]  /*6b40*/  @P0 STS [R8+0x8000], R2 ;  /* 0x0080000208000388 */ /* 0x000fe80000000800 */
[----:B------:R-:W-:Y:S04]  /*6b50*/  @P0 STS [R8+0x8040], R3 ;  /* 0x0080400308000388 */ /* 0x000fe80000000800 */
[----:B------:R-:W-:Y:S04]  /*6b60*/  @P0 STS [R8+0x8080], R0 ;  /* 0x0080800008000388 */ /* 0x000fe80000000800 */
[----:B------:R-:W-:Y:S01]  /*6b70*/  @P0 STS [R8+0x80c0], R4 ;  /* 0x0080c00408000388 */ /* 0x000fe20000000800 */
[----:B------:R-:W-:Y:S01]  /*6b80*/  BAR.SYNC.DEFER_BLOCKING 0x0 ;  /* 0x0000000000007b1d */ /* 0x000fe20000010000 */
[----:B------:R-:W-:-:S04]  /*6b90*/  LOP3.LUT R9, R22, 0x7f, RZ, 0xc0, !PT ;  /* 0x0000007f16097812 */ /* 0x000fc800078ec0ff */
[----:B------:R-:W-:-:S05]  /*6ba0*/  LEA R6, R9, UR6, 0x2 ;  /* 0x0000000609067c11 */ /* 0x000fca000f8e10ff */
[----:B------:R-:W0:Y:S04]  /*6bb0*/  @!P2 LDS R10, [R6+0x8000] ;  /* 0x00800000060aa984 */ /* 0x000e280000000800 */
[----:B0-----:R-:W0:Y:S02]  /*6bc0*/  SHFL.BFLY PT, R0, R10, 0x1, 0x1f ;  /* 0x0c201f000a007f89 */ /* 0x001e2400000e0000 */
[----:B0-----:R-:W-:-:S05]  /*6bd0*/  FMNMX R0, R10, R0, !PT ;  /* 0x000000000a007209 */ /* 0x001fca0007800000 */
[----:B------:R-:W-:Y:S01]  /*6be0*/  @P1 STS [R6+0x8000], R0 ;  /* 0x0080000006001388 */ /* 0x000fe20000000800 */
[----:B------:R-:W-:Y:S06]  /*6bf0*/  BAR.SYNC.DEFER_BLOCKING 0x0 ;  /* 0x0000000000007b1d */ /* 0x000fec0000010000 */
[----:B------:R-:W0:Y:S04]  /*6c00*/  LDS R0, [R232+UR6+0x8000] ;  /* 0x00800006e8007984 */ /* 0x000e280008000800 */
[----:B------:R-:W1:Y:S04]  /*6c10*/  LDS R2, [R232+UR6+0x8040] ;  /* 0x00804006e8027984 */ /* 0x000e680008000800 */
[----:B------:R-:W1:Y:S04]  /*6c20*/  LDS R4, [R232+UR6+0x80c0] ;  /* 0x0080c006e8047984 */ /* 0x000e680008000800 */
[----:B------:R-:W1:Y:S01]  /*6c30*/  LDS R3, [R232+UR6+0x8080] ;  /* 0x00808006e8037984 */ /* 0x000e620008000800 */
[----:B0-----:R-:W-:-:S02]  /*6c40*/  FMNMX R0, R0, R166, !PT ;  /* 0x000000a600007209 */ /* 0x001fc40007800000 */
[----:B-1----:R-:W-:-:S03]  /*6c50*/  FMNMX R2, R2, R168, !PT ;  /* 0x000000a802027209 */ /* 0x002fc60007800000 */
[--C-:B------:R-:W-:Y:S01]  /*6c60*/  FFMA R176, R176, UR9, -R0.reuse ;  /* 0x00000009b0b07c23 */ /* 0x100fe20008000800 */
[----:B------:R-:W-:Y:S01]  /*6c70*/  FMNMX R4, R4, R7, !PT ;  /* 0x0000000704047209 */ /* 0x000fe20007800000 */
[----:B------:R-:W-:Y:S01]  /*6c80*/  FFMA R177, R177, UR9, -R0 ;  /* 0x00000009b1b17c23 */ /* 0x000fe20008000800 */
[--C-:B------:R-:W-:Y:S01]  /*6c90*/  FFMA R178, R178, UR9, -R2.reuse ;  /* 0x00000009b2b27c23 */ /* 0x100fe20008000802 */
[----:B------:R-:W-:Y:S01]  /*6ca0*/  FFMA R179, R179, UR9, -R2 ;  /* 0x00000009b3b37c23 */ /* 0x000fe20008000802 */
[----:B------:R-:W-:Y:S01]  /*6cb0*/  FMNMX R3, R3, R13, !PT ;  /* 0x0000000d03037209 */ /* 0x000fe20007800000 */
[--C-:B------:R-:W-:Y:S01]  /*6cc0*/  FFMA R19, R19, UR9, -R4.reuse ;  /* 0x0000000913137c23 */ /* 0x100fe20008000804 */
[----:B------:R-:W-:Y:S01]  /*6cd0*/  FMUL R176, R176, 1.4426950216293334961 ;  /* 0x3fb8aa3bb0b07820 */ /* 0x000fe20000400000 */
[----:B------:R-:W-:Y:S01]  /*6ce0*/  FMUL R177, R177, 1.4426950216293334961 ;  /* 0x3fb8aa3bb1b17820 */ /* 0x000fe20000400000 */
[----:B------:R-:W-:Y:S01]  /*6cf0*/  FMUL R178, R178, 1.4426950216293334961 ;  /* 0x3fb8aa3bb2b27820 */ /* 0x000fe20000400000 */
[----:B------:R-:W-:Y:S01]  /*6d00*/  FMUL R179, R179, 1.4426950216293334961 ;  /* 0x3fb8aa3bb3b37820 */ /* 0x000fe20000400000 */
[--C-:B------:R-:W-:Y:S01]  /*6d10*/  FFMA R16, R16, UR9, -R3.reuse ;  /* 0x0000000910107c23 */ /* 0x100fe20008000803 */
[----:B------:R-:W-:Y:S01]  /*6d20*/  FFMA R17, R17, UR9, -R3 ;  /* 0x0000000911117c23 */ /* 0x000fe20008000803 */
[----:B------:R-:W-:Y:S01]  /*6d30*/  FFMA R18, R18, UR9, -R4 ;  /* 0x0000000912127c23 */ /* 0x000fe20008000804 */
[----:B------:R-:W-:Y:S01]  /*6d40*/  FMUL R14, R19, 1.4426950216293334961 ;  /* 0x3fb8aa3b130e7820 */ /* 0x000fe20000400000 */
[----:B------:R-:W-:Y:S01]  /*6d50*/  MUFU.EX2 R217, R176 ;  /* 0x000000b000d97308 */ /* 0x000fe20000000800 */
[----:B------:R-:W-:Y:S01]  /*6d60*/  FMUL R16, R16, 1.4426950216293334961 ;  /* 0x3fb8aa3b10107820 */ /* 0x000fe20000400000 */
[----:B------:R-:W-:Y:S01]  /*6d70*/  FMUL R17, R17, 1.4426950216293334961 ;  /* 0x3fb8aa3b11117820 */ /* 0x000fe20000400000 */
[----:B------:R-:W-:-:S05]  /*6d80*/  FMUL R18, R18, 1.4426950216293334961 ;  /* 0x3fb8aa3b12127820 */ /* 0x000fca0000400000 */
[----:B------:R0:W1:Y:S08]  /*6d90*/  MUFU.EX2 R215, R177 ;  /* 0x000000b100d77308 */ /* 0x0000700000000800 */
[----:B------:R-:W-:Y:S01]  /*6da0*/  MUFU.EX2 R213, R178 ;  /* 0x000000b200d57308 */ /* 0x000fe20000000800 */
[----:B------:R-:W-:Y:S01]  /*6db0*/  SHF.L.U32 R245, R22, 0x5, RZ ;  /* 0x0000000516f57819 */ /* 0x000fe200000006ff */
[C---:B---3--:R-:W-:Y:S01]  /*6dc0*/  IMAD.WIDE R26, R12.reuse, 0x2, R28 ;  /* 0x000000020c1a7825 */ /* 0x048fe200078e021c */
[----:B0-----:R-:W3:Y:S05]  /*6dd0*/  LDL.64 R176, [R1+0x118] ;  /* 0x0001180001b07983 */ /* 0x001eea0000100a00 */
[----:B------:R-:W0:Y:S08]  /*6de0*/  MUFU.EX2 R211, R179 ;  /* 0x000000b300d37308 */ /* 0x000e300000000800 */
[----:B------:R-:W-:Y:S08]  /*6df0*/  MUFU.EX2 R209, R16 ;  /* 0x0000001000d17308 */ /* 0x000ff00000000800 */
[----:B------:R-:W0:Y:S08]  /*6e00*/  MUFU.EX2 R207, R17 ;  /* 0x0000001100cf7308 */ /* 0x000e300000000800 */
[----:B------:R1:W-:Y:S08]  /*6e10*/  MUFU.EX2 R204, R18 ;  /* 0x0000001200cc7308 */ /* 0x0003f00000000800 */
[----:B------:R-:W2:Y:S01]  /*6e20*/  MUFU.EX2 R14, R14 ;  /* 0x0000000e000e7308 */ /* 0x000ea20000000800 */
[----:B-1----:R-:W-:Y:S01]  /*6e30*/  FADD R18, R217, R215 ;  /* 0x000000d7d9127221 */ /* 0x002fe20000000000 */
[----:B0-----:R-:W-:Y:S01]  /*6e40*/  FADD R19, R213, R211 ;  /* 0x000000d3d5137221 */ /* 0x001fe20000000000 */
[----:B------:R-:W-:Y:S01]  /*6e50*/  FADD R16, R209, R207 ;  /* 0x000000cfd1107221 */ /* 0x000fe20000000000 */
[----:B------:R-:W-:Y:S01]  /*6e60*/  IMAD.WIDE R28, R12, 0x2, R234 ;  /* 0x000000020c1c7825 */ /* 0x000fe200078e02ea */
[----:B------:R-:W3:Y:S04]  /*6e70*/  LDL.64 R178, [R1+0x128] ;  /* 0x0001280001b27983 */ /* 0x000ee80000100a00 */
[----:B------:R-:W0:Y:S04]  /*6e80*/  SHFL.BFLY PT, R20, R18, 0x2, 0x1f ;  /* 0x0c401f0012147f89 */ /* 0x000e2800000e0000 */
[----:B------:R-:W1:Y:S01]  /*6e90*/  SHFL.BFLY PT, R21, R19, 0x2, 0x1f ;  /* 0x0c401f0013157f89 */ /* 0x000e6200000e0000 */
[----:B--2---:R-:W-:-:S03]  /*6ea0*/  FADD R15, R204, R14 ;  /* 0x0000000ecc0f7221 */ /* 0x004fc60000000000 */
[----:B------:R-:W2:Y:S04]  /*6eb0*/  SHFL.BFLY PT, R17, R16, 0x2, 0x1f ;  /* 0x0c401f0010117f89 */ /* 0x000ea800000e0000 */
[----:B------:R-:W5:Y:S01]  /*6ec0*/  SHFL.BFLY PT, R9, R15, 0x2, 0x1f ;  /* 0x0c401f000f097f89 */ /* 0x000f6200000e0000 */
[----:B----4-:R-:W-:-:S04]  /*6ed0*/  IMAD.WIDE R160, R12, 0x2, R160 ;  /* 0x000000020ca07825 */ /* 0x010fc800078e02a0 */
[----:B------:R-:W-:-:S04]  /*6ee0*/  IMAD.WIDE R172, R12, 0x2, R172 ;  /* 0x000000020cac7825 */ /* 0x000fc800078e02ac */
[----:B------:R-:W-:-:S04]  /*6ef0*/  IMAD.WIDE R24, R12, 0x2, R164 ;  /* 0x000000020c187825 */ /* 0x000fc800078e02a4 */
[----:B------:R-:W-:-:S04]  /*6f00*/  IMAD.WIDE R162, R12, 0x2, R220 ;  /* 0x000000020ca27825 */ /* 0x000fc800078e02dc */
[----:B0-----:R-:W-:Y:S01]  /*6f10*/  FADD R20, R18, R20 ;  /* 0x0000001412147221 */ /* 0x001fe20000000000 */
[----:B-1----:R-:W-:Y:S01]  /*6f20*/  FADD R21, R19, R21 ;  /* 0x0000001513157221 */ /* 0x002fe20000000000 */
[----:B------:R-:W4:Y:S01]  /*6f30*/  LDL.64 R164, [R1+0x120] ;  /* 0x0001200001a47983 */ /* 0x000f220000100a00 */
[----:B--2---:R-:W-:-:S03]  /*6f40*/  FADD R17, R16, R17 ;  /* 0x0000001110117221 */ /* 0x004fc60000000000 */
[----:B------:R-:W2:Y:S01]  /*6f50*/  LDL.64 R220, [R1+0xd0] ;  /* 0x0000d00001dc7983 */ /* 0x000ea20000100a00 */
[----:B-----5:R-:W-:-:S03]  /*6f60*/  FADD R9, R15, R9 ;  /* 0x000000090f097221 */ /* 0x020fc60000000000 */
[----:B------:R-:W0:Y:S04]  /*6f70*/  SHFL.BFLY PT, R16, R21, 0x1, 0x1f ;  /* 0x0c201f0015107f89 */ /* 0x000e2800000e0000 */
[----:B------:R-:W1:Y:S01]  /*6f80*/  SHFL.BFLY PT, R15, R20, 0x1, 0x1f ;  /* 0x0c201f00140f7f89 */ /* 0x000e6200000e0000 */
[----:B------:R-:W-:Y:S01]  /*6f90*/  BAR.SYNC.DEFER_BLOCKING 0x0 ;  /* 0x0000000000007b1d */ /* 0x000fe20000010000 */
[----:B------:R-:W-:-:S05]  /*6fa0*/  FADD R169, -R0, R166 ;  /* 0x000000a600a97221 */ /* 0x000fca0000000100 */
[----:B------:R-:W5:Y:S01]  /*6fb0*/  LDL.64 R234, [R1+0x50] ;  /* 0x0000500001ea7983 */ /* 0x000f620000100a00 */
[----:B0-----:R-:W-:Y:S01]  /*6fc0*/  FADD R16, R21, R16 ;  /* 0x0000001015107221 */ /* 0x001fe20000000000 */
[----:B-1----:R-:W-:Y:S01]  /*6fd0*/  FADD R15, R20, R15 ;  /* 0x0000000f140f7221 */ /* 0x002fe20000000000 */
[----:B------:R-:W-:Y:S02]  /*6fe0*/  IMAD.WIDE R20, R12, 0x2, R180 ;  /* 0x000000020c147825 */ /* 0x000fe400078e02b4 */
[----:B------:R-:W2:Y:S04]  /*6ff0*/  LDL.64 R180, [R1+0x138] ;  /* 0x0001380001b47983 */ /* 0x000ea80000100a00 */
[----:B------:R-:W0:Y:S04]  /*7000*/  SHFL.BFLY PT, R18, R17, 0x1, 0x1f ;  /* 0x0c201f0011127f89 */ /* 0x000e2800000e0000 */
[----:B------:R-:W1:Y:S04]  /*7010*/  SHFL.BFLY PT, R19, R9, 0x1, 0x1f ;  /* 0x0c201f0009137f89 */ /* 0x000e6800000e0000 */
[----:B------:R-:W-:Y:S04]  /*7020*/  @P0 STS [R8+0x8000], R15 ;  /* 0x0080000f08000388 */ /* 0x000fe80000000800 */
[----:B------:R-:W-:Y:S01]  /*7030*/  @P0 STS [R8+0x8040], R16 ;  /* 0x0080401008000388 */ /* 0x000fe20000000800 */
[----:B0-----:R-:W-:Y:S01]  /*7040*/  FADD R18, R17, R18 ;  /* 0x0000001211127221 */ /* 0x001fe20000000000 */
[----:B-1----:R-:W-:-:S04]  /*7050*/  FADD R19, R9, R19 ;  /* 0x0000001309137221 */ /* 0x002fc80000000000 */
[----:B------:R-:W-:Y:S04]  /*7060*/  @P0 STS [R8+0x8080], R18 ;  /* 0x0080801208000388 */ /* 0x000fe80000000800 */
[----:B------:R0:W-:Y:S01]  /*7070*/  @P0 STS [R8+0x80c0], R19 ;  /* 0x0080c01308000388 */ /* 0x0001e20000000800 */
[----:B------:R-:W-:Y:S06]  /*7080*/  BAR.SYNC.DEFER_BLOCKING 0x0 ;  /* 0x0000000000007b1d */ /* 0x000fec0000010000 */
[----:B------:R-:W1:Y:S01]  /*7090*/  @!P2 LDS R5, [R6+0x8000] ;  /* 0x008000000605a984 */ /* 0x000e620000000800 */
[----:B0-----:R-:W-:-:S02]  /*70a0*/  SHF.R.S32.HI R19, RZ, 0x2, R22 ;  /* 0x00000002ff137819 */ /* 0x001fc40000011416 */
[C---:B------:R-:W-:Y:S02]  /*70b0*/  LOP3.LUT R9, R22.reuse, 0x3f, RZ, 0xc0, !PT ;  /* 0x0000003f16097812 */ /* 0x040fe400078ec0ff */
[----:B------:R-:W-:Y:S01]  /*70c0*/  SHF.R.S32.HI R17, RZ, 0x6, R22 ;  /* 0x00000006ff117819 */ /* 0x000fe20000011416 */
[----:B-1----:R-:W0:Y:S01]  /*70d0*/  SHFL.BFLY PT, R8, R5, 0x1, 0x1f ;  /* 0x0c201f0005087f89 */ /* 0x002e2200000e0000 */
[----:B------:R-:W-:Y:S01]  /*70e0*/  SGXT R19, R19, 0x1 ;  /* 0x000000011313781a */ /* 0x000fe20000000200 */
[----:B------:R-:W-:Y:S01]  /*70f0*/  IMAD.SHL.U32 R9, R9, 0x2, RZ ;  /* 0x0000000209097824 */ /* 0x000fe200078e00ff */
[C---:B------:R-:W-:Y:S02]  /*7100*/  LOP3.LUT R16, R22.reuse, 0x10, RZ, 0xc0, !PT ;  /* 0x0000001016107812 */ /* 0x040fe400078ec0ff */
[----:B------:R-:W-:Y:S02]  /*7110*/  SGXT R17, R17, 0x1 ;  /* 0x000000011111781a */ /* 0x000fe40000000200 */
[----:B------:R-:W-:Y:S01]  /*7120*/  LOP3.LUT R18, R22, 0x20, RZ, 0xc0, !PT ;  /* 0x0000002016127812 */ /* 0x000fe200078ec0ff */
[----:B0-----:R-:W-:-:S05]  /*7130*/  FADD R8, R5, R8 ;  /* 0x0000000805087221 */ /* 0x001fca0000000000 */
[----:B------:R0:W-:Y:S01]  /*7140*/  @P1 STS [R6+0x8000], R8 ;  /* 0x0080000806001388 */ /* 0x0001e20000000800 */
[----:B------:R-:W-:Y:S01]  /*7150*/  BAR.SYNC.DEFER_BLOCKING 0x0 ;  /* 0x0000000000007b1d */ /* 0x000fe20000010000 */
[----:B------:R-:W-:Y:S02]  /*7160*/  LOP3.LUT R19, R19, 0x90, RZ, 0xc0, !PT ;  /* 0x0000009013137812 */ /* 0x000fe400078ec0ff */
[----:B------:R-:W-:Y:S02]  /*7170*/  LEA R16, R16, UR6, 0x6 ;  /* 0x0000000610107c11 */ /* 0x000fe4000f8e30ff */
[----:B------:R-:W-:Y:S02]  /*7180*/  LOP3.LUT R15, R245, 0x60, RZ, 0xc0, !PT ;  /* 0x00000060f50f7812 */ /* 0x000fe400078ec0ff */
[----:B------:R-:W-:Y:S02]  /*7190*/  LOP3.LUT R17, R9, 0x90, R17, 0x78, !PT ;  /* 0x0000009009117812 */ /* 0x000fe400078e7811 */
[----:B------:R-:W-:-:S02]  /*71a0*/  SHF.R.U32.HI R18, RZ, 0x1, R18 ;  /* 0x00000001ff127819 */ /* 0x000fc40000011612 */
[----:B------:R-:W-:Y:S01]  /*71b0*/  LOP3.LUT R9, R19, 0x160, R245, 0xf8, !PT ;  /* 0x0000016013097812 */ /* 0x000fe200078ef8f5 */
[----:B------:R-:W-:Y:S01]  /*71c0*/  IMAD.IADD R16, R15, 0x1, R16 ;  /* 0x000000010f107824 */ /* 0x000fe200078e0210 */
[C---:B------:R-:W-:Y:S02]  /*71d0*/  LOP3.LUT R18, R19.reuse, R18, RZ, 0x3c, !PT ;  /* 0x0000001213127212 */ /* 0x040fe400078e3cff */
[----:B------:R-:W-:Y:S02]  /*71e0*/  LOP3.LUT R15, R22, 0x60, RZ, 0xc0, !PT ;  /* 0x00000060160f7812 */ /* 0x000fe400078ec0ff */
[----:B------:R-:W-:Y:S02]  /*71f0*/  LOP3.LUT R19, R19, 0x10, R23, 0x78, !PT ;  /* 0x0000001013137812 */ /* 0x000fe400078e7817 */
[----:B------:R-:W-:Y:S01]  /*7200*/  LOP3.LUT R9, R9, 0x10, R22, 0x78, !PT ;  /* 0x0000001009097812 */ /* 0x000fe200078e7816 */
[----:B------:R-:W-:Y:S02]  /*7210*/  IMAD.WIDE R22, R12, 0x2, R170 ;  /* 0x000000020c167825 */ /* 0x000fe400078e02aa */
[----:B------:R-:W5:Y:S02]  /*7220*/  LDL.64 R170, [R1+0x130] ;  /* 0x0001300001aa7983 */ /* 0x000f640000100a00 */
[----:B------:R-:W-:-:S02]  /*7230*/  IMAD R16, R15, 0x8, R16 ;  /* 0x000000080f107824 */ /* 0x000fc400078e0210 */
[----:B------:R1:W5:Y:S04]  /*7240*/  LDG.E.U16 R15, desc[UR10][R22.64] ;  /* 0x0000000a160f7981 */ /* 0x000368000c1e1500 */
[----:B------:R-:W5:Y:S04]  /*7250*/  LDG.E.U16 R21, desc[UR10][R20.64] ;  /* 0x0000000a14157981 */ /* 0x000f68000c1e1500 */
[----:B0-----:R0:W5:Y:S01]  /*7260*/  LDG.E.U16 R6, desc[UR10][R24.64] ;  /* 0x0000000a18067981 */ /* 0x001162000c1e1500 */
[----:B-1----:R-:W-:-:S03]  /*7270*/  IMAD.WIDE R22, R12, 0x2, R242 ;  /* 0x000000020c167825 */ /* 0x002fc600078e02f2 */
[----:B------:R-:W5:Y:S04]  /*7280*/  LDG.E.U16 R8, desc[UR10][R26.64] ;  /* 0x0000000a1a087981 */ /* 0x000f68000c1e1500 */
[----:B------:R-:W5:Y:S04]  /*7290*/  LDG.E.U16 R22, desc[UR10][R22.64] ;  /* 0x0000000a16167981 */ /* 0x000f68000c1e1500 */
[----:B------:R1:W5:Y:S01]  /*72a0*/  LDG.E.U16 R20, desc[UR10][R30.64] ;  /* 0x0000000a1e147981 */ /* 0x000362000c1e1500 */
[----:B0-----:R-:W-:-:S04]  /*72b0*/  IMAD.WIDE R24, R12, 0x2, R238 ;  /* 0x000000020c187825 */ /* 0x001fc800078e02ee */
[----:B------:R-:W-:Y:S01]  /*72c0*/  FMUL R169, R169, 1.4426950216293334961 ;  /* 0x3fb8aa3ba9a97820 */ /* 0x000fe20000400000 */
[----:B------:R-:W5:Y:S04]  /*72d0*/  LDL.64 R242, [R1+0x80] ;  /* 0x0000800001f27983 */ /* 0x000f680000100a00 */
[----:B------:R0:W5:Y:S01]  /*72e0*/  LDG.E.U16 R23, desc[UR10][R28.64] ;  /* 0x0000000a1c177981 */ /* 0x000162000c1e1500 */
[----:B-1----:R-:W-:-:S03]  /*72f0*/  IMAD.WIDE R30, R12, 0x2, R174 ;  /* 0x000000020c1e7825 */ /* 0x002fc600078e02ae */
[----:B------:R-:W5:Y:S04]  /*7300*/  LDL.64 R174, [R1+0x110] ;  /* 0x0001100001ae7983 */ /* 0x000f680000100a00 */
[----:B------:R-:W5:Y:S01]  /*7310*/  LDG.E.U16 R30, desc[UR10][R30.64] ;  /* 0x0000000a1e1e7981 */ /* 0x000f62000c1e1500 */
[----:B0-----:R-:W-:-:S03]  /*7320*/  IMAD.WIDE R28, R12, 0x2, R196 ;  /* 0x000000020c1c7825 */ /* 0x001fc600078e02c4 */
[----:B------:R-:W5:Y:S04]  /*7330*/  LDL.64 R196, [R1+0xf8] ;  /* 0x0000f80001c47983 */ /* 0x000f680000100a00 */
[----:B------:R-:W5:Y:S04]  /*7340*/  LDG.E.U16 R28, desc[UR10][R28.64] ;  /* 0x0000000a1c1c7981 */ /* 0x000f68000c1e1500 */
[----:B------:R0:W5:Y:S01]  /*7350*/  LDG.E.U16 R31, desc[UR10][R172.64] ;  /* 0x0000000aac1f7981 */ /* 0x000162000c1e1500 */
[----:B------:R-:W-:-:S03]  /*7360*/  IMAD.WIDE R26, R12, 0x2, R228 ;  /* 0x000000020c1a7825 */ /* 0x000fc600078e02e4 */
[----:B------:R-:W5:Y:S04]  /*7370*/  LDG.E.U16 R24, desc[UR10][R24.64] ;  /* 0x0000000a18187981 */ /* 0x000f68000c1e1500 */
[----:B------:R2:W5:Y:S01]  /*7380*/  LDG.E.U16 R29, desc[UR10][R160.64] ;  /* 0x0000000aa01d7981 */ /* 0x000562000c1e1500 */
[----:B0-----:R-:W-:-:S03]  /*7390*/  IMAD.WIDE R172, R12, 0x2, R200 ;  /* 0x000000020cac7825 */ /* 0x001fc600078e02c8 */
[----:B------:R-:W5:Y:S04]  /*73a0*/  LDL.64 R200, [R1+0xd8] ;  /* 0x0000d80001c87983 */ /* 0x000f680000100a00 */
[----:B------:R0:W5:Y:S04]  /*73b0*/  LDG.E.U16 R25, desc[UR10][R26.64] ;  /* 0x0000000a1a197981 */ /* 0x000168000c1e1500 */
[----:B------:R-:W5:Y:S04]  /*73c0*/  LDG.E.U16 R167, desc[UR10][R172.64] ;  /* 0x0000000aaca77981 */ /* 0x000f68000c1e1500 */
[----:B------:R-:W5:Y:S04]  /*73d0*/  LDL.64 R228, [R1+0x90] ;  /* 0x0000900001e47983 */ /* 0x000f680000100a00 */
[----:B------:R-:W5:Y:S01]  /*73e0*/  LDL.64 R238, [R1+0x60] ;  /* 0x0000600001ee7983 */ /* 0x000f620000100a00 */
[----:B--2---:R-:W-:-:S03]  /*73f0*/  IMAD.WIDE R160, R12, 0x2, R180 ;  /* 0x000000020ca07825 */ /* 0x004fc600078e02b4 */
[----:B------:R-:W2:Y:S01]  /*7400*/  LDL.64 R180, [R1+0x100] ;  /* 0x0001000001b47983 */ /* 0x000ea20000100a00 */
[----:B0-----:R-:W-:-:S03]  /*7410*/  IMAD.WIDE R26, R12, 0x2, R224 ;  /* 0x000000020c1a7825 */ /* 0x001fc600078e02e0 */
[----:B------:R-:W2:Y:S04]  /*7420*/  LDL.64 R224, [R1+0xf0] ;  /* 0x0000f00001e07983 */ /* 0x000ea80000100a00 */
[----:B------:R-:W2:Y:S04]  /*7430*/  LDG.E.U16 R27, desc[UR10][R26.64] ;  /* 0x0000000a1a1b7981 */ /* 0x000ea8000c1e1500 */
[----:B------:R-:W2:Y:S04]  /*7440*/  LDG.E.U16 R161, desc[UR10][R160.64] ;  /* 0x0000000aa0a17981 */ /* 0x000ea8000c1e1500 */
[----:B------:R3:W2:Y:S02]  /*7450*/  LDG.E.U16 R26, desc[UR10][R162.64] ;  /* 0x0000000aa21a7981 */ /* 0x0006a4000c1e1500 */
[----:B---3--:R-:W-:-:S04]  /*7460*/  IMAD.WIDE R162, R12, 0x2, R178 ;  /* 0x000000020ca27825 */ /* 0x008fc800078e02b2 */
[C---:B------:R-:W-:Y:S02]  /*7470*/  IMAD.WIDE R178, R12.reuse, 0x2, R176 ;  /* 0x000000020cb27825 */ /* 0x040fe400078e02b0 */
[----:B------:R-:W3:Y:S02]  /*7480*/  LDG.E.U16 R162, desc[UR10][R162.64] ;  /* 0x0000000aa2a27981 */ /* 0x000ee4000c1e1500 */
[----:B----4-:R-:W-:-:S06]  /*7490*/  IMAD.WIDE R164, R12, 0x2, R164 ;  /* 0x000000020ca47825 */ /* 0x010fcc00078e02a4 */
[----:B------:R-:W4:Y:S04]  /*74a0*/  LDG.E.U16 R164, desc[UR10][R164.64] ;  /* 0x0000000aa4a47981 */ /* 0x000f28000c1e1500 */
[----:B------:R0:W3:Y:S02]  /*74b0*/  LDG.E.U16 R163, desc[UR10][R178.64] ;  /* 0x0000000ab2a37981 */ /* 0x0000e4000c1e1500 */
[C---:B0-----:R-:W-:Y:S02]  /*74c0*/  IMAD.WIDE R178, R12.reuse, 0x2, R218 ;  /* 0x000000020cb27825 */ /* 0x041fe400078e02da */
[----:B------:R-:W3:Y:S02]  /*74d0*/  LDL.64 R218, [R1+0xb8] ;  /* 0x0000b80001da7983 */ /* 0x000ee40000100a00 */
[----:B-----5:R-:W-:-:S05]  /*74e0*/  IMAD.WIDE R170, R12, 0x2, R170 ;  /* 0x000000020caa7825 */ /* 0x020fca00078e02aa */
[----:B------:R-:W5:Y:S01]  /*74f0*/  LDG.E.U16 R160, desc[UR10][R170.64] ;  /* 0x0000000aaaa07981 */ /* 0x000f62000c1e1500 */
[----:B------:R-:W-:-:S03]  /*7500*/  IMAD.WIDE R176, R12, 0x2, R174 ;  /* 0x000000020cb07825 */ /* 0x000fc600078e02ae */
[----:B------:R-:W-:Y:S04]  /*7510*/  LDS R174, [R232+UR6+0x8000] ;  /* 0x00800006e8ae7984 */ /* 0x000fe80008000800 */
[----:B------:R0:W4:Y:S04]  /*7520*/  LDG.E.U16 R165, desc[UR10][R176.64] ;  /* 0x0000000ab0a57981 */ /* 0x000128000c1e1500 */
[----:B------:R-:W1:Y:S01]  /*7530*/  LDS R175, [R232+UR6+0x8040] ;  /* 0x00804006e8af7984 */ /* 0x000e620008000800 */
[----:B0-----:R-:W-:-:S03]  /*7540*/  IMAD.WIDE R176, R12, 0x2, R198 ;  /* 0x000000020cb07825 */ /* 0x001fc600078e02c6 */
[----:B------:R-:W4:Y:S01]  /*7550*/  LDL.64 R198, [R1+0xb0] ;  /* 0x0000b00001c67983 */ /* 0x000f220000100a00 */
[----:B------:R-:W-:-:S03]  /*7560*/  IMAD.WIDE R172, R12, 0x2, R200 ;  /* 0x000000020cac7825 */ /* 0x000fc600078e02c8 */
[----:B------:R-:W5:Y:S04]  /*7570*/  LDL.64 R200, [R1+0xa8] ;  /* 0x0000a80001c87983 */ /* 0x000f680000100a00 */
[----:B------:R-:W5:Y:S01]  /*7580*/  LDG.E.U16 R172, desc[UR10][R172.64] ;  /* 0x0000000aacac7981 */ /* 0x000f62000c1e1500 */
[----:B--2---:R-:W-:-:S04]  /*7590*/  IMAD.WIDE R170, R12, 0x2, R180 ;  /* 0x000000020caa7825 */ /* 0x004fc800078e02b4 */
[----:B------:R-:W-:Y:S01]  /*75a0*/  FADD R181, -R2, R168 ;  /* 0x000000a802b57221 */ /* 0x000fe20000000100 */
[----:B------:R0:W-:Y:S01]  /*75b0*/  MUFU.EX2 R180, R169 ;  /* 0x000000a900b47308 */ /* 0x0001e20000000800 */
[----:B------:R-:W2:Y:S01]  /*75c0*/  LDG.E.U16 R166, desc[UR10][R170.64] ;  /* 0x0000000aaaa67981 */ /* 0x000ea2000c1e1500 */
[----:B0-----:R-:W-:-:S03]  /*75d0*/  IMAD.WIDE R168, R12, 0x2, R196 ;  /* 0x000000020ca87825 */ /* 0x001fc600078e02c4 */
[----:B------:R-:W2:Y:S04]  /*75e0*/  LDL.64 R196, [R1+0xc0] ;  /* 0x0000c00001c47983 */ /* 0x000ea80000100a00 */
[----:B------:R-:W5:Y:S04]  /*75f0*/  LDG.E.U16 R168, desc[UR10][R168.64] ;  /* 0x0000000aa8a87981 */ /* 0x000f68000c1e1500 */
[----:B------:R0:W5:Y:S02]  /*7600*/  LDG.E.U16 R169, desc[UR10][R178.64] ;  /* 0x0000000ab2a97981 */ /* 0x000164000c1e1500 */
[----:B0-----:R-:W-:-:S02]  /*7610*/  IMAD.WIDE R178, R12, 0x2, R220 ;  /* 0x000000020cb27825 */ /* 0x001fc400078e02dc */
[----:B------:R-:W5:Y:S02]  /*7620*/  LDL.64 R220, [R1+0xa0] ;  /* 0x0000a00001dc7983 */ /* 0x000f640000100a00 */
[----:B------:R-:W-:Y:S01]  /*7630*/  FMUL R181, R181, 1.4426950216293334961 ;  /* 0x3fb8aa3bb5b57820 */ /* 0x000fe20000400000 */
[C---:B------:R-:W-:Y:S02]  /*7640*/  IMAD.WIDE R170, R12.reuse, 0x2, R224 ;  /* 0x000000020caa7825 */ /* 0x040fe400078e02e0 */
[----:B------:R-:W5:Y:S03]  /*7650*/  LDL.64 R224, [R1+0x70] ;  /* 0x0000700001e07983 */ /* 0x000f660000100a00 */
[----:B------:R-:W1:Y:S01]  /*7660*/  MUFU.EX2 R181, R181 ;  /* 0x000000b500b57308 */ /* 0x000e620000000800 */
[----:B------:R-:W5:Y:S04]  /*7670*/  LDG.E.U16 R170, desc[UR10][R170.64] ;  /* 0x0000000aaaaa7981 */ /* 0x000f68000c1e1500 */
[----:B------:R-:W5:Y:S04]  /*7680*/  LDG.E.U16 R178, desc[UR10][R178.64] ;  /* 0x0000000ab2b27981 */ /* 0x000f68000c1e1500 */
[----:B------:R0:W5:Y:S02]  /*7690*/  LDG.E.U16 R171, desc[UR10][R176.64] ;  /* 0x0000000ab0ab7981 */ /* 0x000164000c1e1500 */
[----:B0-----:R-:W-:-:S02]  /*76a0*/  IMAD.WIDE R176, R12, 0x2, R202 ;  /* 0x000000020cb07825 */ /* 0x001fc400078e02ca */
[----:B------:R-:W5:Y:S02]  /*76b0*/  LDL.64 R202, [R1+0x98] ;  /* 0x0000980001ca7983 */ /* 0x000f640000100a00 */
[----:B-1----:R-:W-:Y:S02]  /*76c0*/  FFMA2 R192, R192.F32x2.HI_LO, R180.F32x2.HI_LO, R174.F32x2.HI_LO ;  /* 0x000000b4c0c07249 */ /* 0x002fe400000000ae */
[C---:B---3--:R-:W-:Y:S02]  /*76d0*/  IMAD.WIDE R174, R12.reuse, 0x2, R218 ;  /* 0x000000020cae7825 */ /* 0x048fe400078e02da */
[----:B------:R-:W3:Y:S04]  /*76e0*/  LDL.64 R218, [R1+0x88] ;  /* 0x0000880001da7983 */ /* 0x000ee80000100a00 */
[----:B------:R-:W3:Y:S04]  /*76f0*/  LDG.E.U16 R177, desc[UR10][R176.64] ;  /* 0x0000000ab0b17981 */ /* 0x000ee8000c1e1500 */
[----:B------:R-:W3:Y:S01]  /*7700*/  LDG.E.U16 R175, desc[UR10][R174.64] ;  /* 0x0000000aaeaf7981 */ /* 0x000ee2000c1e1500 */
[----:B----4-:R-:W-:-:S05]  /*7710*/  IMAD.WIDE R198, R12, 0x2, R198 ;  /* 0x000000020cc67825 */ /* 0x010fca00078e02c6 */
[----:B------:R-:W4:Y:S01]  /*7720*/  LDG.E.U16 R174, desc[UR10][R198.64] ;  /* 0x0000000ac6ae7981 */ /* 0x000f22000c1e1500 */
[----:B--2---:R-:W-:-:S05]  /*7730*/  IMAD.WIDE R196, R12, 0x2, R196 ;  /* 0x000000020cc47825 */ /* 0x004fca00078e02c4 */
[----:B------:R5:W2:Y:S02]  /*7740*/  LDG.E.U16 R176, desc[UR10][R196.64] ;  /* 0x0000000ac4b07981 */ /* 0x000aa4000c1e1500 */
[C---:B-----5:R-:W-:Y:S02]  /*7750*/  IMAD.WIDE R196, R12.reuse, 0x2, R200 ;  /* 0x000000020cc47825 */ /* 0x060fe400078e02c8 */
[----:B------:R-:W5:Y:S04]  /*7760*/  LDL.64 R200, [R1+0x78] ;  /* 0x0000780001c87983 */ /* 0x000f680000100a00 */
[----:B------:R0:W2:Y:S02]  /*7770*/  LDG.E.U16 R173, desc[UR10][R196.64] ;  /* 0x0000000ac4ad7981 */ /* 0x0000a4000c1e1500 */
[----:B0-----:R-:W-:-:S02]  /*7780*/  IMAD.WIDE R196, R12, 0x2, R228 ;  /* 0x000000020cc47825 */ /* 0x001fc400078e02e4 */
[----:B------:R-:W2:Y:S02]  /*7790*/  LDL.64 R228, [R1+0x58] ;  /* 0x0000580001e47983 */ /* 0x000ea40000100a00 */
[C---:B------:R-:W-:Y:S02]  /*77a0*/  IMAD.WIDE R198, R12.reuse, 0x2, R220 ;  /* 0x000000020cc67825 */ /* 0x040fe400078e02dc */
[----:B------:R-:W4:Y:S04]  /*77b0*/  LDL.64 R220, [R1+0x68] ;  /* 0x0000680001dc7983 */ /* 0x000f280000100a00 */
[----:B------:R-:W5:Y:S01]  /*77c0*/  LDG.E.U16 R179, desc[UR10][R198.64] ;  /* 0x0000000ac6b37981 */ /* 0x000f62000c1e1500 */
[----:B------:R-:W-:-:S06]  /*77d0*/  IMAD.WIDE R202, R12, 0x2, R202 ;  /* 0x000000020cca7825 */ /* 0x000fcc00078e02ca */
[----:B------:R-:W5:Y:S04]  /*77e0*/  LDG.E.U16 R202, desc[UR10][R202.64] ;  /* 0x0000000acaca7981 */ /* 0x000f68000c1e1500 */
[----:B------:R3:W5:Y:S02]  /*77f0*/  LDG.E.U16 R203, desc[UR10][R196.64] ;  /* 0x0000000ac4cb7981 */ /* 0x000764000c1e1500 */
[C---:B---3--:R-:W-:Y:S02]  /*7800*/  IMAD.WIDE R196, R12.reuse, 0x2, R218 ;  /* 0x000000020cc47825 */ /* 0x048fe400078e02da */
[----:B------:R-:W3:Y:S04]  /*7810*/  LDL.64 R218, [R1+0x48] ;  /* 0x0000480001da7983 */ /* 0x000ee80000100a00 */
[----:B------:R0:W3:Y:S01]  /*7820*/  LDG.E.U16 R205, desc[UR10][R196.64] ;  /* 0x0000000ac4cd7981 */ /* 0x0000e2000c1e1500 */
[----:B------:R-:W-:-:S03]  /*7830*/  IMAD.WIDE R198, R12, 0x2, R242 ;  /* 0x000000020cc67825 */ /* 0x000fc600078e02f2 */
[----:B------:R-:W3:Y:S04]  /*7840*/  LDL.64 R242, [R1+0x10] ;  /* 0x0000100001f27983 */ /* 0x000ee80000100a00 */
[----:B------:R-:W3:Y:S01]  /*7850*/  LDG.E.U16 R206, desc[UR10][R198.64] ;  /* 0x0000000ac6ce7981 */ /* 0x000ee2000c1e1500 */
[----:B0-----:R-:W-:-:S03]  /*7860*/  IMAD.WIDE R196, R12, 0x2, R224 ;  /* 0x000000020cc47825 */ /* 0x001fc600078e02e0 */
[----:B------:R-:W3:Y:S04]  /*7870*/  LDL.64 R224, [R1+0x38] ;  /* 0x0000380001e07983 */ /* 0x000ee80000100a00 */
[----:B------:R2:W3:Y:S02]  /*7880*/  LDG.E.U16 R210, desc[UR10][R196.64] ;  /* 0x0000000ac4d27981 */ /* 0x0004e4000c1e1500 */
[C---:B--2---:R-:W-:Y:S02]  /*7890*/  IMAD.WIDE R196, R12.reuse, 0x2, R228 ;  /* 0x000000020cc47825 */ /* 0x044fe400078e02e4 */
[----:B------:R-:W2:Y:S04]  /*78a0*/  LDL.64 R228, [R1+0x18] ;  /* 0x0000180001e47983 */ /* 0x000ea80000100a00 */
[----:B------:R-:W2:Y:S01]  /*78b0*/  LDG.E.U16 R216, desc[UR10][R196.64] ;  /* 0x0000000ac4d87981 */ /* 0x000ea2000c1e1500 */
[----:B----4-:R-:W-:-:S03]  /*78c0*/  IMAD.WIDE R198, R12, 0x2, R220 ;  /* 0x000000020cc67825 */ /* 0x010fc600078e02dc */
[----:B------:R-:W4:Y:S01]  /*78d0*/  LDL.64 R220, [R1+0x30] ;  /* 0x0000300001dc7983 */ /* 0x000f220000100a00 */
[----:B-----5:R-:W-:-:S03]  /*78e0*/  IMAD.WIDE R200, R12, 0x2, R200 ;  /* 0x000000020cc87825 */ /* 0x020fc600078e02c8 */
[----:B------:R0:W5:Y:S04]  /*78f0*/  LDG.E.U16 R212, desc[UR10][R198.64] ;  /* 0x0000000ac6d47981 */ /* 0x000168000c1e1500 */
[----:B------:R-:W2:Y:S04]  /*7900*/  LDL.64 R196, [R1+0x40] ;  /* 0x0000400001c47983 */ /* 0x000ea80000100a00 */
[----:B------:R1:W5:Y:S01]  /*7910*/  LDG.E.U16 R208, desc[UR10][R200.64] ;  /* 0x0000000ac8d07981 */ /* 0x000362000c1e1500 */
[----:B0-----:R-:W-:-:S03]  /*7920*/  IMAD.WIDE R198, R12, 0x2, R234 ;  /* 0x000000020cc67825 */ /* 0x001fc600078e02ea */
[----:B------:R-:W5:Y:S01]  /*7930*/  LDL.64 R234, [R1] ;  /* 0x0000000001ea7983 */ /* 0x000f620000100a00 */
[----:B-1----:R-:W-:-:S03]  /*7940*/  IMAD.WIDE R200, R12, 0x2, R238 ;  /* 0x000000020cc87825 */ /* 0x002fc600078e02ee */
[----:B------:R-:W5:Y:S04]  /*7950*/  LDL.64 R238, [R1+0x8] ;  /* 0x0000080001ee7983 */ /* 0x000f680000100a00 */
[----:B------:R3:W5:Y:S02]  /*7960*/  LDG.E.U16 R214, desc[UR10][R200.64] ;  /* 0x0000000ac8d67981 */ /* 0x000764000c1e1500 */
[C---:B---3--:R-:W-:Y:S02]  /*7970*/  IMAD.WIDE R200, R12.reuse, 0x2, R218 ;  /* 0x000000020cc87825 */ /* 0x048fe400078e02da */
[----:B------:R0:W3:Y:S04]  /*7980*/  LDG.E.U16 R218, desc[UR10][R198.64] ;  /* 0x0000000ac6da7981 */ /* 0x0000e8000c1e1500 */
[----:B------:R4:W3:Y:S01]  /*7990*/  LDG.E.U16 R219, desc[UR10][R200.64] ;  /* 0x0000000ac8db7981 */ /* 0x0008e2000c1e1500 */
[----:B0-----:R-:W-:-:S04]  /*79a0*/  IMAD.WIDE R198, R12, 0x2, R224 ;  /* 0x000000020cc67825 */ /* 0x001fc800078e02e0 */
[C---:B----4-:R-:W-:Y:S02]  /*79b0*/  IMAD.WIDE R200, R12.reuse, 0x2, R220 ;  /* 0x000000020cc87825 */ /* 0x050fe400078e02dc */
[----:B------:R-:W4:Y:S04]  /*79c0*/  LDG.E.U16 R221, desc[UR10][R198.64] ;  /* 0x0000000ac6dd7981 */ /* 0x000f28000c1e1500 */
[----:B------:R0:W3:Y:S01]  /*79d0*/  LDG.E.U16 R224, desc[UR10][R200.64] ;  /* 0x0000000ac8e07981 */ /* 0x0000e2000c1e1500 */
[----:B--2---:R-:W-:-:S03]  /*79e0*/  IMAD.WIDE R196, R12, 0x2, R196 ;  /* 0x000000020cc47825 */ /* 0x004fc600078e02c4 */
[----:B------:R-:W2:Y:S04]  /*79f0*/  LDL.64 R198, [R1+0x20] ;  /* 0x0000200001c67983 */ /* 0x000ea80000100a00 */
[----:B------:R-:W3:Y:S04]  /*7a00*/  LDG.E.U16 R220, desc[UR10][R196.64] ;  /* 0x0000000ac4dc7981 */ /* 0x000ee8000c1e1500 */
[----:B------:R-:W3:Y:S01]  /*7a10*/  LDL.64 R196, [R1+0x28] ;  /* 0x0000280001c47983 */ /* 0x000ee20000100a00 */
[----:B0-----:R-:W-:-:S05]  /*7a20*/  IMAD.WIDE R200, R12, 0x2, R228 ;  /* 0x000000020cc87825 */ /* 0x001fca00078e02e4 */
[----:B------:R5:W4:Y:S02]  /*7a30*/  LDG.E.U16 R229, desc[UR10][R200.64] ;  /* 0x0000000ac8e57981 */ /* 0x000b24000c1e1500 */
[----:B-----5:R-:W-:-:S05]  /*7a40*/  IMAD.WIDE R200, R12, 0x2, R234 ;  /* 0x000000020cc87825 */ /* 0x020fca00078e02ea */
[----:B------:R0:W5:Y:S02]  /*7a50*/  LDG.E.U16 R235, desc[UR10][R200.64] ;  /* 0x0000000ac8eb7981 */ /* 0x000164000c1e1500 */
[----:B0-----:R-:W-:-:S04]  /*7a60*/  IMAD.WIDE R200, R12, 0x2, R246 ;  /* 0x000000020cc87825 */ /* 0x001fc800078e02f6 */
[----:B--2---:R-:W-:-:S05]  /*7a70*/  IMAD.WIDE R198, R12, 0x2, R198 ;  /* 0x000000020cc67825 */ /* 0x004fca00078e02c6 */
[----:B------:R0:W2:Y:S01]  /*7a80*/  LDG.E.U16 R228, desc[UR10][R198.64] ;  /* 0x0000000ac6e47981 */ /* 0x0000a2000c1e1500 */
[----:B---3--:R-:W-:-:S05]  /*7a90*/  IMAD.WIDE R196, R12, 0x2, R196 ;  /* 0x000000020cc47825 */ /* 0x008fca00078e02c4 */
[----:B------:R1:W3:Y:S01]  /*7aa0*/  LDG.E.U16 R225, desc[UR10][R196.64] ;  /* 0x0000000ac4e17981 */ /* 0x0002e2000c1e1500 */
[----:B0-----:R-:W-:-:S05]  /*7ab0*/  IMAD.WIDE R198, R12, 0x2, R238 ;  /* 0x000000020cc67825 */ /* 0x001fca00078e02ee */
[----:B------:R0:W2:Y:S01]  /*7ac0*/  LDG.E.U16 R234, desc[UR10][R198.64] ;  /* 0x0000000ac6ea7981 */ /* 0x0000a2000c1e1500 */
[----:B-1----:R-:W-:-:S03]  /*7ad0*/  IMAD.WIDE R196, R12, 0x2, R242 ;  /* 0x000000020cc47825 */ /* 0x002fc600078e02f2 */
[----:B------:R1:W5:Y:S04]  /*7ae0*/  LDG.E.U16 R242, desc[UR10][R200.64] ;  /* 0x0000000ac8f27981 */ /* 0x000368000c1e1500 */
[----:B------:R4:W5:Y:S01]  /*7af0*/  LDG.E.U16 R233, desc[UR10][R196.64] ;  /* 0x0000000ac4e97981 */ /* 0x000962000c1e1500 */
[----:B0-----:R-:W-:-:S04]  /*7b00*/  IMAD.WIDE R198, R12, 0x2, R248 ;  /* 0x000000020cc67825 */ /* 0x001fc800078e02f8 */
[C---:B-1----:R-:W-:Y:S01]  /*7b10*/  IMAD.WIDE R200, R12.reuse, 0x2, R230 ;  /* 0x000000020cc87825 */ /* 0x042fe200078e02e6 */
[----:B------:R0:W5:Y:S03]  /*7b20*/  LDG.E.U16 R239, desc[UR10][R198.64] ;  /* 0x0000000ac6ef7981 */ /* 0x000166000c1e1500 */
[C---:B----4-:R-:W-:Y:S02]  /*7b30*/  IMAD.WIDE R196, R12.reuse, 0x2, R250 ;  /* 0x000000020cc47825 */ /* 0x050fe400078e02fa */
[----:B------:R-:W4:Y:S04]  /*7b40*/  LDG.E.U16 R200, desc[UR10][R200.64] ;  /* 0x0000000ac8c87981 */ /* 0x000f28000c1e1500 */
[----:B------:R1:W4:Y:S01]  /*7b50*/  LDG.E.U16 R238, desc[UR10][R196.64] ;  /* 0x0000000ac4ee7981 */ /* 0x000322000c1e1500 */
[----:B0-----:R-:W-:-:S05]  /*7b60*/  IMAD.WIDE R198, R12, 0x2, R236 ;  /* 0x000000020cc67825 */ /* 0x001fca00078e02ec */
[----:B------:R0:W4:Y:S01]  /*7b70*/  LDG.E.U16 R244, desc[UR10][R198.64] ;  /* 0x0000000ac6f47981 */ /* 0x000122000c1e1500 */
[----:B-1----:R-:W-:-:S05]  /*7b80*/  IMAD.WIDE R196, R12, 0x2, R240 ;  /* 0x000000020cc47825 */ /* 0x002fca00078e02f0 */
[----:B------:R1:W4:Y:S01]  /*7b90*/  LDG.E.U16 R243, desc[UR10][R196.64] ;  /* 0x0000000ac4f37981 */ /* 0x000322000c1e1500 */
[----:B0-----:R-:W-:-:S06]  /*7ba0*/  IMAD.WIDE R198, R12, 0x2, R222 ;  /* 0x000000020cc67825 */ /* 0x001fcc00078e02de */
[----:B------:R-:W4:Y:S01]  /*7bb0*/  LDG.E.U16 R198, desc[UR10][R198.64] ;  /* 0x0000000ac6c67981 */ /* 0x000f22000c1e1500 */
[----:B-1----:R-:W-:-:S05]  /*7bc0*/  IMAD.WIDE R196, R12, 0x2, R226 ;  /* 0x000000020cc47825 */ /* 0x002fca00078e02e2 */
[----:B------:R0:W4:Y:S02]  /*7bd0*/  LDG.E.U16 R201, desc[UR10][R196.64] ;  /* 0x0000000ac4c97981 */ /* 0x000124000c1e1500 */
[----:B0-----:R-:W-:-:S06]  /*7be0*/  IMAD.WIDE R196, R12, 0x2, R190 ;  /* 0x000000020cc47825 */ /* 0x001fcc00078e02be */
[----:B------:R0:W4:Y:S01]  /*7bf0*/  LDG.E.U16 R196, desc[UR10][R196.64] ;  /* 0x0000000ac4c47981 */ /* 0x000122000c1e1500 */
[----:B------:R-:W-:-:S03]  /*7c00*/  IADD3 R16, PT, PT, R19, R16, RZ ;  /* 0x0000001013107210 */ /* 0x000fc60007ffe0ff */
[----:B------:R-:W-:Y:S01]  /*7c10*/  LDS R19, [R232+UR6+0x80c0] ;  /* 0x0080c006e8137984 */ /* 0x000fe20008000800 */
[----:B0-----:R-:W-:-:S04]  /*7c20*/  LOP3.LUT R197, R245, 0x360, RZ, 0xc0, !PT ;  /* 0x00000360f5c57812 */ /* 0x001fc800078ec0ff */
[----:B------:R-:W-:Y:S02]  /*7c30*/  IADD3 R197, PT, PT, R18, UR6, R197 ;  /* 0x0000000612c57c10 */ /* 0x000fe4000fffe0c5 */
[----:B------:R-:W-:Y:S01]  /*7c40*/  LDS R18, [R232+UR6+0x8080] ;  /* 0x00808006e8127984 */ /* 0x000fe20008000800 */
[----:B------:R-:W-:Y:S01]  /*7c50*/  BAR.SYNC.DEFER_BLOCKING 0x0 ;  /* 0x0000000000007b1d */ /* 0x000fe20000010000 */
[----:B------:R-:W-:-:S05]  /*7c60*/  F2FP.F16.F32.PACK_AB R213, R211, R213 ;  /* 0x000000d5d3d5723e */ /* 0x000fca00000000ff */
[----:B------:R0:W-:Y:S04]  /*7c70*/  STS.U16 [R17+UR6+0xa900], R212 ;  /* 0x00a900d411007988 */ /* 0x0001e80008000406 */
[----:B------:R1:W-:Y:S01]  /*7c80*/  STS.U16 [R17+UR6+0xaa00], R214 ;  /* 0x00aa00d611007988 */ /* 0x0003e20008000406 */
[----:B0-----:R-:W-:Y:S02]  /*7c90*/  F2FP.F16.F32.PACK_AB R212, R215, R217 ;  /* 0x000000d9d7d4723e */ /* 0x001fe400000000ff */
[----:B------:R-:W-:Y:S02]  /*7ca0*/  F2FP.F16.F32.PACK_AB R215, R14, R204 ;  /* 0x000000cc0ed7723e */ /* 0x000fe400000000ff */
[----:B-1----:R-:W-:Y:S01]  /*7cb0*/  F2FP.F16.F32.PACK_AB R214, R207, R209 ;  /* 0x000000d1cfd6723e */ /* 0x002fe200000000ff */
[----:B------:R-:W-:Y:S04]  /*7cc0*/  STS.U16 [R17+UR6+0x8000], R8 ;  /* 0x0080000811007988 */ /* 0x000fe80008000406 */
[----:B------:R0:W-:Y:S04]  /*7cd0*/  STS.U16 [R17+UR6+0x8100], R6 ;  /* 0x0081000611007988 */ /* 0x0001e80008000406 */
[----:B------:R-:W-:Y:S01]  /*7ce0*/  STS.U16 [R17+UR6+0x8200], R15 ;  /* 0x0082000f11007988 */ /* 0x000fe20008000406 */
[----:B------:R-:W-:Y:S01]  /*7cf0*/  FADD R7, -R4, R7 ;  /* 0x0000000704077221 */ /* 0x000fe20000000100 */
[C---:B------:R-:W-:Y:S01]  /*7d00*/  FMUL R40, R180.reuse, R40 ;  /* 0x00000028b4287220 */ /* 0x040fe20000400000 */
[----:B------:R-:W-:Y:S01]  /*7d10*/  FMUL R41, R180, R41 ;  /* 0x00000029b4297220 */ /* 0x000fe20000400000 */
[----:B------:R-:W-:Y:S01]  /*7d20*/  STS.U16 [R17+UR6+0x8300], R21 ;  /* 0x0083001511007988 */ /* 0x000fe20008000406 */
[----:B------:R-:W-:-:S03]  /*7d30*/  FMUL R42, R181, R42 ;  /* 0x0000002ab52a7220 */ /* 0x000fc60000400000 */
        /* <DEDUP_REMOVED lines=43> */
[----:B---3--:R-:W-:Y:S04]  /*7ff0*/  STS.U16 [R17+UR6+0xb100], R225 ;  /* 0x00b100e111007988 */ /* 0x008fe80008000406 */
[----:B--2---:R-:W-:Y:S04]  /*8000*/  STS.U16 [R17+UR6+0xb200], R228 ;  /* 0x00b200e411007988 */ /* 0x004fe80008000406 */
[----:B------:R-:W-:Y:S04]  /*8010*/  STS.U16 [R17+UR6+0xb300], R229 ;  /* 0x00b300e511007988 */ /* 0x000fe80008000406 */
[----:B-----5:R-:W-:Y:S04]  /*8020*/  STS.U16 [R17+UR6+0xb400], R233 ;  /* 0x00b400e911007988 */ /* 0x020fe80008000406 */
        /* <DEDUP_REMOVED lines=11> */
[C---:B------:R-:W-:Y:S01]  /*80e0*/  FMUL R43, R181.reuse, R43 ;  /* 0x0000002bb52b7220 */ /* 0x040fe20000400000 */
[C---:B------:R-:W-:Y:S01]  /*80f0*/  FMUL R32, R180.reuse, R32 ;  /* 0x00000020b4207220 */ /* 0x040fe20000400000 */
[C---:B------:R-:W-:Y:S01]  /*8100*/  FMUL R33, R180.reuse, R33 ;  /* 0x00000021b4217220 */ /* 0x040fe20000400000 */
[----:B------:R-:W-:Y:S01]  /*8110*/  STSM.16.M88.4 [R197+0xc000], R212 ;  /* 0x00c000d4c5007844 */ /* 0x000fe20000000200 */
[C---:B------:R-:W-:Y:S01]  /*8120*/  FMUL R34, R181.reuse, R34 ;  /* 0x00000022b5227220 */ /* 0x040fe20000400000 */
[----:B------:R-:W-:Y:S01]  /*8130*/  FMUL R35, R181, R35 ;  /* 0x00000023b5237220 */ /* 0x000fe20000400000 */
[----:B------:R-:W-:Y:S01]  /*8140*/  FMUL R44, R180, R44 ;  /* 0x0000002cb42c7220 */ /* 0x000fe20000400000 */
[----:B------:R-:W-:Y:S01]  /*8150*/  BAR.SYNC.DEFER_BLOCKING 0x0 ;  /* 0x0000000000007b1d */ /* 0x000fe20000010000 */
[----:B0-----:R-:W-:Y:S01]  /*8160*/  FADD R6, -R3, R13 ;  /* 0x0000000d03067221 */ /* 0x001fe20000000100 */
[----:B------:R-:W-:-:S03]  /*8170*/  FMUL R7, R7, 1.4426950216293334961 ;  /* 0x3fb8aa3b07077820 */ /* 0x000fc60000400000 */
[----:B------:R-:W-:Y:S01]  /*8180*/  FMUL R6, R6, 1.4426950216293334961 ;  /* 0x3fb8aa3b06067820 */ /* 0x000fe20000400000 */
[C---:B------:R-:W-:Y:S01]  /*8190*/  FMUL R45, R180.reuse, R45 ;  /* 0x0000002db42d7220 */ /* 0x040fe20000400000 */
[C---:B------:R-:W-:Y:S01]  /*81a0*/  FMUL R46, R181.reuse, R46 ;  /* 0x0000002eb52e7220 */ /* 0x040fe20000400000 */
[----:B------:R-:W0:Y:S01]  /*81b0*/  MUFU.EX2 R7, R7 ;  /* 0x0000000700077308 */ /* 0x000e220000000800 */
[C---:B------:R-:W-:Y:S01]  /*81c0*/  FMUL R47, R181.reuse, R47 ;  /* 0x0000002fb52f7220 */ /* 0x040fe20000400000 */
        /* <DEDUP_REMOVED lines=14> */
[----:B------:R-:W-:Y:S01]  /*82b0*/  LDSM.16.M88.4 R176, [R9+UR6+0xc000] ;  /* 0x00c0000609b0783b */ /* 0x000fe20008000200 */
[C---:B------:R-:W-:Y:S01]  /*82c0*/  FMUL R62, R181.reuse, R62 ;  /* 0x0000003eb53e7220 */ /* 0x040fe20000400000 */
[C---:B------:R-:W-:Y:S01]  /*82d0*/  FMUL R63, R181.reuse, R63 ;  /* 0x0000003fb53f7220 */ /* 0x040fe20000400000 */
[C---:B------:R-:W-:Y:S01]  /*82e0*/  FMUL R156, R180.reuse, R156 ;  /* 0x0000009cb49c7220 */ /* 0x040fe20000400000 */
[----:B------:R-:W1:Y:S01]  /*82f0*/  LDSM.16.M88.4 R172, [R16+0x8000] ;  /* 0x0080000010ac783b */ /* 0x000e620000000200 */
[C---:B------:R-:W-:Y:S01]  /*8300*/  FMUL R157, R180.reuse, R157 ;  /* 0x0000009db49d7220 */ /* 0x040fe20000400000 */
[C---:B------:R-:W-:Y:S01]  /*8310*/  FMUL R158, R181.reuse, R158 ;  /* 0x0000009eb59e7220 */ /* 0x040fe20000400000 */
[C---:B------:R-:W-:Y:S01]  /*8320*/  FMUL R159, R181.reuse, R159 ;  /* 0x0000009fb59f7220 */ /* 0x040fe20000400000 */
[----:B------:R-:W2:Y:S01]  /*8330*/  LDSM.16.M88.4 R168, [R16+0x8800] ;  /* 0x0088000010a8783b */ /* 0x000ea20000000200 */
[C---:B------:R-:W-:Y:S01]  /*8340*/  FMUL R136, R180.reuse, R136 ;  /* 0x00000088b4887220 */ /* 0x040fe20000400000 */
[C---:B------:R-:W-:Y:S01]  /*8350*/  FMUL R137, R180.reuse, R137 ;  /* 0x00000089b4897220 */ /* 0x040fe20000400000 */
[C---:B------:R-:W-:Y:S01]  /*8360*/  FMUL R138, R181.reuse, R138 ;  /* 0x0000008ab58a7220 */ /* 0x040fe20000400000 */
[----:B------:R-:W3:Y:S01]  /*8370*/  LDSM.16.M88.4 R164, [R16+0x9000] ;  /* 0x0090000010a4783b */ /* 0x000ee20000000200 */
[C---:B------:R-:W-:Y:S01]  /*8380*/  FMUL R139, R181.reuse, R139 ;  /* 0x0000008bb58b7220 */ /* 0x040fe20000400000 */
[C---:B------:R-:W-:Y:S01]  /*8390*/  FMUL R64, R180.reuse, R64 ;  /* 0x00000040b4407220 */ /* 0x040fe20000400000 */
[C---:B------:R-:W-:Y:S01]  /*83a0*/  FMUL R65, R180.reuse, R65 ;  /* 0x00000041b4417220 */ /* 0x040fe20000400000 */
[----:B------:R-:W4:Y:S01]  /*83b0*/  LDSM.16.M88.4 R160, [R16+0x9800] ;  /* 0x0098000010a0783b */ /* 0x000f220000000200 */
[C---:B------:R-:W-:Y:S01]  /*83c0*/  FMUL R66, R181.reuse, R66 ;  /* 0x00000042b5427220 */ /* 0x040fe20000400000 */
[C---:B------:R-:W-:Y:S01]  /*83d0*/  FMUL R67, R181.reuse, R67 ;  /* 0x00000043b5437220 */ /* 0x040fe20000400000 */
[C---:B------:R-:W-:Y:S01]  /*83e0*/  FMUL R152, R180.reuse, R152 ;  /* 0x00000098b4987220 */ /* 0x040fe20000400000 */
[----:B------:R-:W5:Y:S01]  /*83f0*/  LDSM.16.M88.4 R28, [R16+0xa000] ;  /* 0x00a00000101c783b */ /* 0x000f620000000200 */
[C---:B------:R-:W-:Y:S01]  /*8400*/  FMUL R153, R180.reuse, R153 ;  /* 0x00000099b4997220 */ /* 0x040fe20000400000 */
[C---:B------:R-:W-:Y:S01]  /*8410*/  FMUL R154, R181.reuse, R154 ;  /* 0x0000009ab59a7220 */ /* 0x040fe20000400000 */
[C---:B------:R-:W-:Y:S01]  /*8420*/  FMUL R155, R181.reuse, R155 ;  /* 0x0000009bb59b7220 */ /* 0x040fe20000400000 */
[----:B------:R-:W1:Y:S01]  /*8430*/  LDSM.16.M88.4 R24, [R16+0xa800] ;  /* 0x00a800001018783b */ /* 0x000e620000000200 */
        /* <DEDUP_REMOVED lines=11> */
[----:B------:R1:W1:Y:S01]  /*84f0*/  LDSM.16.M88.4 R200, [R9+UR6+0xc200] ;  /* 0x00c2000609c8783b */ /* 0x0002620008000200 */
[----:B------:R-:W2:Y:S01]  /*8500*/  MUFU.EX2 R6, R6 ;  /* 0x0000000600067308 */ /* 0x000ea20000000800 */
[----:B------:R-:W-:Y:S01]  /*8510*/  FMUL R145, R180, R145 ;  /* 0x00000091b4917220 */ /* 0x000fe20000400000 */
[C---:B------:R-:W-:Y:S01]  /*8520*/  FMUL R146, R181.reuse, R146 ;  /* 0x00000092b5927220 */ /* 0x040fe20000400000 */
[----:B------:R-:W-:Y:S01]  /*8530*/  FMUL R147, R181, R147 ;  /* 0x00000093b5937220 */ /* 0x000fe20000400000 */
[C---:B0-----:R-:W-:Y:S01]  /*8540*/  FMUL R82, R7.reuse, R82 ;  /* 0x0000005207527220 */ /* 0x041fe20000400000 */
        /* <DEDUP_REMOVED lines=12> */
[C---:B--2---:R-:W-:Y:S01]  /*8610*/  FMUL R80, R6.reuse, R80 ;  /* 0x0000005006507220 */ /* 0x044fe20000400000 */
        /* <DEDUP_REMOVED lines=39> */
[----:B------:R-:W-:Y:S01]  /*8890*/  FMUL R141, R6, R141 ;  /* 0x0000008d068d7220 */ /* 0x000fe20000400000 */
[C---:B------:R-:W-:Y:S01]  /*88a0*/  FMUL R142, R7.reuse, R142 ;  /* 0x0000008e078e7220 */ /* 0x040fe20000400000 */
[----:B------:R-:W-:Y:S01]  /*88b0*/  FMUL R143, R7, R143 ;  /* 0x0000008f078f7220 */ /* 0x000fe20000400000 */
[----:B-1----:R-:W0:Y:S01]  /*88c0*/  LDC R9, c[0x0][0x3d4] ;  /* 0x0000f500ff097b82 */ /* 0x002e220000000800 */
[C---:B------:R-:W-:Y:S07]  /*88d0*/  HMMA.16816.F32 R40, R176.reuse, R172, R40 ;  /* 0x000000acb028723c */ /* 0x040fee0000001828 */
[----:B------:R-:W1:Y:S01]  /*88e0*/  LDC R8, c[0x0][0x3c4] ;  /* 0x0000f100ff087b82 */ /* 0x000e620000000800 */
[----:B------:R-:W-:Y:S01]  /*88f0*/  HMMA.16816.F32 R32, R176, R174, R32 ;  /* 0x000000aeb020723c */ /* 0x000fe20000001820 */
[----:B------:R-:W-:-:S07]  /*8900*/  UIADD3 UR4, UPT, UPT, UR4, 0x10, URZ ;  /* 0x0000001004047890 */ /* 0x000fce000fffe0ff */
[----:B------:R-:W-:Y:S01]  /*8910*/  HMMA.16816.F32 R44, R176, R170, R44 ;  /* 0x000000aab02c723c */ /* 0x000fe2000000182c */
[----:B------:R-:W-:-:S07]  /*8920*/  UISETP.GE.AND UP0, UPT, UR4, UR12, UPT ;  /* 0x0000000c0400728c */ /* 0x000fce000bf06270 */
[C---:B---3--:R-:W-:Y:S08]  /*8930*/  HMMA.16816.F32 R48, R176.reuse, R164, R48 ;  /* 0x000000a4b030723c */ /* 0x048ff00000001830 */
[C---:B----4-:R-:W-:Y:S08]  /*8940*/  HMMA.16816.F32 R56, R176.reuse, R160, R56 ;  /* 0x000000a0b038723c */ /* 0x050ff00000001838 */
[C---:B------:R-:W-:Y:S08]  /*8950*/  HMMA.16816.F32 R68, R176.reuse, R162, R68 ;  /* 0x000000a2b044723c */ /* 0x040ff00000001844 */
[C---:B-----5:R-:W-:Y:S08]  /*8960*/  HMMA.16816.F32 R60, R176.reuse, R28, R60 ;  /* 0x0000001cb03c723c */ /* 0x060ff0000000183c */
[C---:B------:R-:W-:Y:S08]  /*8970*/  HMMA.16816.F32 R156, R176.reuse, R30, R156 ;  /* 0x0000001eb09c723c */ /* 0x040ff0000000189c */
[C---:B------:R-:W-:Y:S08]  /*8980*/  HMMA.16816.F32 R136, R176.reuse, R24, R136 ;  /* 0x00000018b088723c */ /* 0x040ff00000001888 */
[C---:B------:R-:W-:Y:S08]  /*8990*/  HMMA.16816.F32 R64, R176.reuse, R26, R64 ;  /* 0x0000001ab040723c */ /* 0x040ff00000001840 */
[C---:B------:R-:W-:Y:S08]  /*89a0*/  HMMA.16816.F32 R152, R176.reuse, R20, R152 ;  /* 0x00000014b098723c */ /* 0x040ff00000001898 */
[C---:B------:R-:W-:Y:S08]  /*89b0*/  HMMA.16816.F32 R72, R176.reuse, R22, R72 ;  /* 0x00000016b048723c */ /* 0x040ff00000001848 */
[C---:B------:R-:W-:Y:S08]  /*89c0*/  HMMA.16816.F32 R76, R176.reuse, R196, R76 ;  /* 0x000000c4b04c723c */ /* 0x040ff0000000184c */
[----:B------:R-:W-:Y:S08]  /*89d0*/  HMMA.16816.F32 R144, R176, R198, R144 ;  /* 0x000000c6b090723c */ /* 0x000ff00000001890 */
[C---:B------:R-:W-:Y:S08]  /*89e0*/  HMMA.16816.F32 R80, R200.reuse, R172, R80 ;  /* 0x000000acc850723c */ /* 0x040ff00000001850 */
        /* <DEDUP_REMOVED lines=12> */
[----:B------:R-:W-:Y:S01]  /*8ab0*/  HMMA.16816.F32 R140, R200, R198, R140 ;  /* 0x000000c6c88c723c */ /* 0x000fe2000000188c */
        /* <DEDUP_REMOVED lines=16> */
[----:B------:R-:W-:Y:S01]  /*8bc0*/  FFMA2 R18, R194.F32x2.HI_LO, R6.F32x2.HI_LO, R18.F32x2.HI_LO ;  /* 0x00000006c2127249 */ /* 0x000fe20000000012 */
[----:B------:R-:W-:Y:S01]  /*8bd0*/  HMMA.16816.F32 R36, R176, R168, R36 ;  /* 0x000000a8b024723c */ /* 0x000fe20000001824 */
[----:B0-----:R-:W-:-:S02]  /*8be0*/  IMAD R12, R9, 0x10, R12 ;  /* 0x00000010090c7824 */ /* 0x001fc400078e020c */
[----:B-1----:R-:W-:Y:S01]  /*8bf0*/  IMAD R11, R8, 0x10, R11 ;  /* 0x00000010080b7824 */ /* 0x002fe200078e020b */
[----:B------:R-:W-:Y:S01]  /*8c00*/  MOV R195, R19 ;  /* 0x0000001300c37202 */ /* 0x000fe20000000f00 */
[----:B------:R-:W-:Y:S02]  /*8c10*/  IMAD.MOV.U32 R13, RZ, RZ, R3 ;  /* 0x000000ffff0d7224 */ /* 0x000fe400078e0003 */
[----:B------:R-:W-:Y:S01]  /*8c20*/  IMAD.MOV.U32 R7, RZ, RZ, R4 ;  /* 0x000000ffff077224 */ /* 0x000fe200078e0004 */
[----:B------:R-:W-:Y:S01]  /*8c30*/  HMMA.16816.F32 R52, R176, R166, R52 ;  /* 0x000000a6b034723c */ /* 0x000fe20000001834 */
[----:B------:R-:W-:-:S07]  /*8c40*/  IMAD.MOV.U32 R194, RZ, RZ, R18 ;  /* 0x000000ffffc27224 */ /* 0x000fce00078e0012 */
[----:B------:R-:W-:Y:S01]  /*8c50*/  HMMA.16816.F32 R88, R200, R168, R88 ;  /* 0x000000a8c858723c */ /* 0x000fe20000001858 */
[----:B------:R-:W-:-:S07]  /*8c60*/  MOV R168, R2 ;  /* 0x0000000200a87202 */ /* 0x000fce0000000f00 */
[----:B------:R-:W-:Y:S01]  /*8c70*/  HMMA.16816.F32 R100, R200, R166, R100 ;  /* 0x000000a6c864723c */ /* 0x000fe20000001864 */
[----:B------:R-:W-:Y:S01]  /*8c80*/  IMAD.MOV.U32 R166, RZ, RZ, R0 ;  /* 0x000000ffffa67224 */ /* 0x000fe200078e0000 */
[----:B------:R-:W-:-:S03]  /*8c90*/  NOP ;  /* 0x0000000000007918 */ /* 0x000fc60000000000 */
[----:B------:R-:W-:-:S15]  /*8ca0*/  BRA.U !UP0, `(.L_x_1) ;  /* 0xffffffc108207547 */ /* 0x000fde000b83ffff */
.L_x_0:
[----:B------:R-:W0:Y:S01]  /*8cb0*/  S2R R6, SR_TID.X ;  /* 0x0000000000067919 */ /* 0x000e220000002100 */
[C---:B------:R-:W-:Y:S01]  /*8cc0*/  FSETP.GT.AND P1, PT, |R193|.reuse, 8.50705917302346158658e+37, PT ;  /* 0x7e800000c100780b */ /* 0x040fe20003f24200 */
[----:B------:R-:W-:Y:S01]  /*8cd0*/  IMAD.MOV.U32 R26, RZ, RZ, R61 ;  /* 0x000000ffff1a7224 */ /* 0x000fe200078e003d */
[C---:B------:R-:W-:Y:S01]  /*8ce0*/  FSETP.GEU.AND P5, PT, |R193|.reuse, 1.175494350822287508e-38, PT ;  /* 0x00800000c100780b */ /* 0x040fe20003fae200 */
[----:B------:R-:W-:Y:S01]  /*8cf0*/  IMAD.MOV.U32 R166, RZ, RZ, R134 ;  /* 0x000000ffffa67224 */ /* 0x000fe200078e0086 */
[----:B------:R-:W-:Y:S01]  /*8d00*/  MOV R9, R33 ;  /* 0x0000002100097202 */ /* 0x000fe20000000f00 */
[----:B------:R-:W-:Y:S01]  /*8d10*/  IMAD.MOV.U32 R19, RZ, RZ, R35 ;  /* 0x000000ffff137224 */ /* 0x000fe200078e0023 */
[----:B------:R-:W-:Y:S01]  /*8d20*/  FSETP.GEU.AND P2, PT, R193, 1.175494350822287508e-38, PT ;  /* 0x00800000c100780b */ /* 0x000fe20003f4e000 */
[----:B------:R-:W-:Y:S01]  /*8d30*/  IMAD.MOV.U32 R15, RZ, RZ, R57 ;  /* 0x000000ffff0f7224 */ /* 0x000fe200078e0039 */
[----:B------:R-:W-:Y:S01]  /*8d40*/  MOV R11, R37 ;  /* 0x00000025000b7202 */ /* 0x000fe20000000f00 */
        /* <DEDUP_REMOVED lines=10> */
[----:B------:R-:W-:-:S02]  /*8df0*/  IMAD.MOV.U32 R31, RZ, RZ, R50 ;  /* 0x000000ffff1f7224 */ /* 0x000fc400078e0032 */
[----:B------:R-:W-:Y:S01]  /*8e00*/  @P1 FMUL R147, R147, 0.25 ;  /* 0x3e80000093931820 */ /* 0x000fe20000400000 */
[----:B------:R-:W-:Y:S02]  /*8e10*/  IMAD.MOV.U32 R160, RZ, RZ, R51 ;  /* 0x000000ffffa07224 */ /* 0x000fe400078e0033 */
[----:B------:R-:W-:Y:S01]  /*8e20*/  @P1 FMUL R75, R75, 0.25 ;  /* 0x3e8000004b4b1820 */ /* 0x000fe20000400000 */
[----:B------:R-:W-:Y:S02]  /*8e30*/  IMAD.MOV.U32 R161, RZ, RZ, R54 ;  /* 0x000000ffffa17224 */ /* 0x000fe400078e0036 */
[----:B------:R-:W-:Y:S01]  /*8e40*/  @P1 FMUL R37, R37, 0.25 ;  /* 0x3e80000025251820 */ /* 0x000fe20000400000 */
[----:B------:R-:W-:Y:S02]  /*8e50*/  IMAD.MOV.U32 R163, RZ, RZ, R58 ;  /* 0x000000ffffa37224 */ /* 0x000fe400078e003a */
[----:B------:R-:W-:Y:S01]  /*8e60*/  @P1 FMUL R155, R155, 0.25 ;  /* 0x3e8000009b9b1820 */ /* 0x000fe20000400000 */
[----:B------:R-:W-:-:S02]  /*8e70*/  IMAD.MOV.U32 R165, RZ, RZ, R71 ;  /* 0x000000ffffa57224 */ /* 0x000fc400078e0047 */
[----:B------:R-:W-:Y:S01]  /*8e80*/  @P1 FMUL R154, R154, 0.25 ;  /* 0x3e8000009a9a1820 */ /* 0x000fe20000400000 */
[----:B------:R-:W-:Y:S02]  /*8e90*/  IMAD.MOV.U32 R167, RZ, RZ, R138 ;  /* 0x000000ffffa77224 */ /* 0x000fe400078e008a */
[----:B------:R-:W-:Y:S01]  /*8ea0*/  @P1 FMUL R67, R67, 0.25 ;  /* 0x3e80000043431820 */ /* 0x000fe20000400000 */
[----:B0-----:R-:W-:Y:S02]  /*8eb0*/  IMAD.SHL.U32 R28, R6, 0x10, RZ ;  /* 0x00000010061c7824 */ /* 0x001fe400078e00ff */
[----:B------:R-:W-:Y:S01]  /*8ec0*/  @P1 FMUL R66, R66, 0.25 ;  /* 0x3e80000042421820 */ /* 0x000fe20000400000 */
[----:B------:R-:W-:Y:S02]  /*8ed0*/  IMAD.MOV.U32 R159, RZ, RZ, R139 ;  /* 0x000000ffff9f7224 */ /* 0x000fe400078e008b */
[----:B------:R-:W-:Y:S01]  /*8ee0*/  @P1 FMUL R167, R167, 0.25 ;  /* 0x3e800000a7a71820 */ /* 0x000fe20000400000 */
[----:B------:R-:W-:Y:S01]  /*8ef0*/  IMAD.MOV.U32 R59, RZ, RZ, R74 ;  /* 0x000000ffff3b7224 */ /* 0x000fe200078e004a */
[----:B------:R-:W-:Y:S01]  /*8f00*/  LOP3.LUT R28, R28, 0x70, RZ, 0xc0, !PT ;  /* 0x000000701c1c7812 */ /* 0x000fe200078ec0ff */
[----:B------:R-:W-:-:S02]  /*8f10*/  IMAD.MOV.U32 R57, RZ, RZ, R78 ;  /* 0x000000ffff397224 */ /* 0x000fc400078e004e */
[----:B------:R-:W-:Y:S01]  /*8f20*/  @P1 FMUL R159, R159, 0.25 ;  /* 0x3e8000009f9f1820 */ /* 0x000fe20000400000 */
[----:B------:R-:W-:Y:S01]  /*8f30*/  IMAD.MOV.U32 R35, RZ, RZ, R146 ;  /* 0x000000ffff237224 */ /* 0x000fe200078e0092 */
[----:B------:R-:W-:Y:S01]  /*8f40*/  IADD3 R33, PT, PT, R28, UR6, RZ ;  /* 0x000000061c217c10 */ /* 0x000fe2000fffe0ff */
[----:B------:R-:W-:Y:S01]  /*8f50*/  FMUL R28, R193, 8388608 ;  /* 0x4b000000c11c7820 */ /* 0x000fe20000400000 */
[----:B------:R-:W-:Y:S01]  /*8f60*/  @P1 FMUL R57, R57, 0.25 ;  /* 0x3e80000039391820 */ /* 0x000fe20000400000 */
[----:B------:R-:W-:Y:S01]  /*8f70*/  @P1 FMUL R35, R35, 0.25 ;  /* 0x3e80000023231820 */ /* 0x000fe20000400000 */
[----:B------:R-:W-:Y:S01]  /*8f80*/  @P1 FMUL R59, R59, 0.25 ;  /* 0x3e8000003b3b1820 */ /* 0x000fe20000400000 */
[----:B------:R-:W-:Y:S01]  /*8f90*/  @P1 FMUL R169, R169, 0.25 ;  /* 0x3e800000a9a91820 */ /* 0x000fe20000400000 */
[----:B------:R-:W-:Y:S01]  /*8fa0*/  FSEL R28, R28, R193, !P2 ;  /* 0x000000c11c1c7208 */ /* 0x000fe20005000000 */
[----:B------:R-:W-:Y:S01]  /*8fb0*/  @P1 FMUL R193, R193, 0.25 ;  /* 0x3e800000c1c11820 */ /* 0x000fe20000400000 */
[----:B------:R-:W-:Y:S01]  /*8fc0*/  @P1 FMUL R158, R158, 0.25 ;  /* 0x3e8000009e9e1820 */ /* 0x000fe20000400000 */
[----:B------:R-:W-:Y:S01]  /*8fd0*/  @P1 FMUL R63, R63, 0.25 ;  /* 0x3e8000003f3f1820 */ /* 0x000fe20000400000 */
[----:B------:R-:W-:Y:S01]  /*8fe0*/  @P1 FMUL R61, R61, 0.25 ;  /* 0x3e8000003d3d1820 */ /* 0x000fe20000400000 */
[----:B------:R-:W-:Y:S01]  /*8ff0*/  @!P5 FMUL R193, R193, 16777216 ;  /* 0x4b800000c1c1d820 */ /* 0x000fe20000400000 */
[----:B------:R-:W-:Y:S01]  /*9000*/  @P1 FMUL R165, R165, 0.25 ;  /* 0x3e800000a5a51820 */ /* 0x000fe20000400000 */
[----:B------:R-:W-:Y:S01]  /*9010*/  @P1 FMUL R70, R70, 0.25 ;  /* 0x3e80000046461820 */ /* 0x000fe20000400000 */
[----:B------:R-:W-:Y:S01]  /*9020*/  @P1 FMUL R164, R164, 0.25 ;  /* 0x3e800000a4a41820 */ /* 0x000fe20000400000 */
[----:B------:R-:W0:Y:S01]  /*9030*/  MUFU.RCP R134, R193 ;  /* 0x000000c100867308 */ /* 0x000e220000001000 */
[----:B------:R-:W-:Y:S01]  /*9040*/  @P1 FMUL R163, R163, 0.25 ;  /* 0x3e800000a3a31820 */ /* 0x000fe20000400000 */
        /* <DEDUP_REMOVED lines=12> */
[----:B------:R-:W-:Y:S01]  /*9110*/  FSETP.GT.AND P3, PT, |R192|, 8.50705917302346158658e+37, PT ;  /* 0x7e800000c000780b */ /* 0x000fe20003f64200 */
[----:B------:R-:W-:Y:S01]  /*9120*/  @!P5 FMUL R147, R147, 16777216 ;  /* 0x4b8000009393d820 */ /* 0x000fe20000400000 */
        /* <DEDUP_REMOVED lines=31> */
[----:B------:R-:W-:Y:S01]  /*9320*/  FSETP.GEU.AND P5, PT, |R192|, 1.175494350822287508e-38, PT ;  /* 0x00800000c000780b */ /* 0x000fe20003fae200 */
[----:B------:R-:W-:-:S02]  /*9330*/  IMAD.MOV.U32 R71, RZ, RZ, R65 ;  /* 0x000000ffff477224 */ /* 0x000fc400078e0041 */
[C---:B------:R-:W-:Y:S01]  /*9340*/  FMUL R65, R192.reuse, 8388608 ;  /* 0x4b000000c0417820 */ /* 0x040fe20000400000 */
[----:B------:R-:W-:Y:S01]  /*9350*/  FSETP.GEU.AND P4, PT, R192, 1.175494350822287508e-38, PT ;  /* 0x00800000c000780b */ /* 0x000fe20003f8e000 */
[----:B------:R-:W-:Y:S02]  /*9360*/  IMAD.MOV.U32 R139, RZ, RZ, R127 ;  /* 0x000000ffff8b7224 */ /* 0x000fe400078e007f */
[----:B0-----:R-:W-:Y:S01]  /*9370*/  FMUL R127, R134, R29 ;  /* 0x0000001d867f7220 */ /* 0x001fe20000400000 */
[----:B------:R-:W-:Y:S01]  /*9380*/  IMAD.SHL.U32 R5, R6, 0x800, RZ ;  /* 0x0000080006057824 */ /* 0x000fe200078e00ff */
[----:B------:R-:W-:Y:S01]  /*9390*/  FSEL R29, R65, R192, !P4 ;  /* 0x000000c0411d7208 */ /* 0x000fe20006000000 */
[----:B------:R-:W-:Y:S01]  /*93a0*/  @P3 FMUL R192, R192, 0.25 ;  /* 0x3e800000c0c03820 */ /* 0x000fe20000400000 */
[----:B------:R-:W-:Y:S01]  /*93b0*/  LOP3.LUT R8, R6, 0x3f, RZ, 0xc0, !PT ;  /* 0x0000003f06087812 */ /* 0x000fe200078ec0ff */
[----:B------:R-:W-:Y:S01]  /*93c0*/  IMAD.MOV.U32 R13, RZ, RZ, R56 ;  /* 0x000000ffff0d7224 */ /* 0x000fe200078e0038 */
[----:B------:R-:W-:Y:S01]  /*93d0*/  LOP3.LUT R7, R5, 0x3000, RZ, 0xc0, !PT ;  /* 0x0000300005077812 */ /* 0x000fe200078ec0ff */
[----:B------:R-:W-:-:S02]  /*93e0*/  IMAD.MOV.U32 R23, RZ, RZ, R60 ;  /* 0x000000ffff177224 */ /* 0x000fc400078e003c */
[----:B------:R-:W-:Y:S01]  /*93f0*/  @!P5 FMUL R192, R192, 16777216 ;  /* 0x4b800000c0c0d820 */ /* 0x000fe20000400000 */
[----:B------:R-:W-:Y:S01]  /*9400*/  LOP3.LUT R5, R6, 0x40, RZ, 0xc0, !PT ;  /* 0x0000004006057812 */ /* 0x000fe200078ec0ff */
[----:B------:R-:W-:Y:S01]  /*9410*/  IMAD.MOV.U32 R10, RZ, RZ, R36 ;  /* 0x000000ffff0a7224 */ /* 0x000fe200078e0024 */
[----:B------:R-:W-:Y:S01]  /*9420*/  MOV R55, R64 ;  /* 0x0000004000377202 */ /* 0x000fe20000000f00 */
[----:B------:R-:W-:Y:S01]  /*9430*/  IMAD R8, R8, 0x10, R7 ;  /* 0x0000001008087824 */ /* 0x000fe200078e0207 */
[----:B------:R-:W-:Y:S01]  /*9440*/  LOP3.LUT R7, R6, 0x7f, RZ, 0xc0, !PT ;  /* 0x0000007f06077812 */ /* 0x000fe200078ec0ff */
[----:B------:R-:W0:Y:S01]  /*9450*/  MUFU.RCP R192, R192 ;  /* 0x000000c000c07308 */ /* 0x000e220000001000 */
[----:B------:R-:W-:Y:S01]  /*9460*/  SHF.R.U32.HI R5, RZ, 0x1, R5 ;  /* 0x00000001ff057819 */ /* 0x000fe20000011605 */
[----:B------:R-:W-:Y:S01]  /*9470*/  @P3 FMUL R26, R26, 0.25 ;  /* 0x3e8000001a1a3820 */ /* 0x000fe20000400000 */
[----:B------:R-:W-:Y:S01]  /*9480*/  ISETP.GE.U32.AND P0, PT, R7, 0x20, PT ;  /* 0x000000200700780c */ /* 0x000fe20003f06070 */
[----:B------:R-:W-:Y:S01]  /*9490*/  @P3 FMUL R145, R145, 0.25 ;  /* 0x3e80000091913820 */ /* 0x000fe20000400000 */
[----:B------:R-:W-:Y:S01]  /*94a0*/  SHF.L.U32 R7, R6, 0x5, RZ ;  /* 0x0000000506077819 */ /* 0x000fe200000006ff */
[----:B------:R-:W-:Y:S01]  /*94b0*/  @P3 FMUL R76, R76, 0.25 ;  /* 0x3e8000004c4c3820 */ /* 0x000fe20000400000 */
[----:B------:R-:W-:Y:S01]  /*94c0*/  LOP3.LUT R5, R8, R5, RZ, 0x3c, !PT ;  /* 0x0000000508057212 */ /* 0x000fe200078e3cff */
[----:B------:R-:W-:Y:S01]  /*94d0*/  IMAD.MOV.U32 R8, RZ, RZ, R32 ;  /* 0x000000ffff087224 */ /* 0x000fe200078e0020 */
[----:B------:R-:W-:Y:S01]  /*94e0*/  LOP3.LUT R204, R6, 0x18, RZ, 0xc0, !PT ;  /* 0x0000001806cc7812 */ /* 0x000fe200078ec0ff */
[----:B------:R-:W-:Y:S01]  /*94f0*/  @P3 FMUL R23, R23, 0.25 ;  /* 0x3e80000017173820 */ /* 0x000fe20000400000 */
[----:B------:R-:W-:Y:S01]  /*9500*/  LOP3.LUT R7, R7, 0xc60, RZ, 0xc0, !PT ;  /* 0x00000c6007077812 */ /* 0x000fe200078ec0ff */
        /* <DEDUP_REMOVED lines=27> */
[----:B------:R-:W-:Y:S01]  /*96c0*/  MOV R16, R84 ;  /* 0x0000005400107202 */ /* 0x000fe20000000f00 */
[----:B------:R-:W-:Y:S01]  /*96d0*/  @P3 FMUL R40, R40, 0.25 ;  /* 0x3e80000028283820 */ /* 0x000fe20000400000 */
[----:B------:R-:W-:-:S02]  /*96e0*/  IMAD.MOV.U32 R21, RZ, RZ, R89 ;  /* 0x000000ffff157224 */ /* 0x000fc400078e0059 */
[----:B------:R-:W-:Y:S01]  /*96f0*/  @!P5 FMUL R26, R26, 16777216 ;  /* 0x4b8000001a1ad820 */ /* 0x000fe20000400000 */
[----:B------:R-:W-:Y:S01]  /*9700*/  IMAD.MOV.U32 R47, RZ, RZ, R97 ;  /* 0x000000ffff2f7224 */ /* 0x000fe200078e0061 */
[----:B------:R-:W-:Y:S01]  /*9710*/  MOV R14, R81 ;  /* 0x00000051000e7202 */ /* 0x000fe20000000f00 */
[----:B------:R-:W-:Y:S01]  /*9720*/  IMAD.MOV.U32 R84, RZ, RZ, R114 ;  /* 0x000000ffff547224 */ /* 0x000fe200078e0072 */
[----:B------:R-:W-:Y:S01]  /*9730*/  MOV R25, R93 ;  /* 0x0000005d00197202 */ /* 0x000fe20000000f00 */
[----:B------:R-:W-:Y:S02]  /*9740*/  IMAD.MOV.U32 R12, RZ, RZ, R80 ;  /* 0x000000ffff0c7224 */ /* 0x000fe400078e0050 */
[----:B------:R-:W-:Y:S01]  /*9750*/  FMUL R58, R134, R35 ;  /* 0x00000023863a7220 */ /* 0x000fe20000400000 */
[----:B------:R-:W-:Y:S01]  /*9760*/  IMAD.MOV.U32 R50, RZ, RZ, R82 ;  /* 0x000000ffff327224 */ /* 0x000fe200078e0052 */
[----:B------:R-:W-:Y:S01]  /*9770*/  FSETP.GT.AND P1, PT, |R195|, 8.50705917302346158658e+37, PT ;  /* 0x7e800000c300780b */ /* 0x000fe20003f24200 */
[----:B------:R-:W-:-:S02]  /*9780*/  IMAD.MOV.U32 R51, RZ, RZ, R83 ;  /* 0x000000ffff337224 */ /* 0x000fc400078e0053 */
[----:B------:R-:W-:Y:S01]  /*9790*/  @!P5 FMUL R145, R145, 16777216 ;  /* 0x4b8000009191d820 */ /* 0x000fe20000400000 */
[----:B------:R-:W-:Y:S02]  /*97a0*/  IMAD.MOV.U32 R22, RZ, RZ, R92 ;  /* 0x000000ffff167224 */ /* 0x000fe400078e005c */
[----:B------:R-:W-:Y:S01]  /*97b0*/  @!P5 FMUL R76, R76, 16777216 ;  /* 0x4b8000004c4cd820 */ /* 0x000fe20000400000 */
[----:B------:R-:W-:Y:S02]  /*97c0*/  IMAD.MOV.U32 R46, RZ, RZ, R96 ;  /* 0x000000ffff2e7224 */ /* 0x000fe400078e0060 */
[----:B------:R-:W-:Y:S01]  /*97d0*/  @!P5 FMUL R23, R23, 16777216 ;  /* 0x4b8000001717d820 */ /* 0x000fe20000400000 */
[----:B------:R-:W-:Y:S02]  /*97e0*/  IMAD.MOV.U32 R89, RZ, RZ, R106 ;  /* 0x000000ffff597224 */ /* 0x000fe400078e006a */
[----:B------:R-:W-:Y:S01]  /*97f0*/  @!P5 FMUL R15, R15, 16777216 ;  /* 0x4b8000000f0fd820 */ /* 0x000fe20000400000 */
[----:B------:R-:W-:-:S02]  /*9800*/  IMAD.MOV.U32 R97, RZ, RZ, R124 ;  /* 0x000000ffff617224 */ /* 0x000fc400078e007c */
[----:B------:R-:W-:Y:S01]  /*9810*/  @!P5 FMUL R13, R13, 16777216 ;  /* 0x4b8000000d0dd820 */ /* 0x000fe20000400000 */
[----:B------:R-:W-:Y:S02]  /*9820*/  IMAD.MOV.U32 R168, RZ, RZ, R130 ;  /* 0x000000ffffa87224 */ /* 0x000fe400078e0082 */
[----:B------:R-:W-:Y:S01]  /*9830*/  @!P5 FMUL R11, R11, 16777216 ;  /* 0x4b8000000b0bd820 */ /* 0x000fe20000400000 */
[C---:B------:R-:W-:Y:S01]  /*9840*/  IMAD R114, R204.reuse, 0x200, R7 ;  /* 0x00000200cc727824 */ /* 0x040fe200078e0207 */
        /* <DEDUP_REMOVED lines=8> */
[----:B------:R-:W-:Y:S01]  /*98d0*/  LEA.HI R204, R204, R33, RZ, 0x1f ;  /* 0x00000021cccc7211 */ /* 0x000fe200078ff8ff */
[----:B------:R-:W-:-:S02]  /*98e0*/  IMAD.MOV.U32 R78, RZ, RZ, R123 ;  /* 0x000000ffff4e7224 */ /* 0x000fc400078e007b */
[C---:B------:R-:W-:Y:S01]  /*98f0*/  FMUL R56, R134.reuse, R37 ;  /* 0x0000002586387220 */ /* 0x040fe20000400000 */
[C---:B------:R-:W-:Y:S01]  /*9900*/  FMUL R35, R134.reuse, R57 ;  /* 0x0000003986237220 */ /* 0x040fe20000400000 */
[C---:B------:R-:W-:Y:S01]  /*9910*/  FMUL R34, R134.reuse, R59 ;  /* 0x0000003b86227220 */ /* 0x040fe20000400000 */
[C---:B------:R-:W-:Y:S01]  /*9920*/  FMUL R124, R134.reuse, R27 ;  /* 0x0000001b867c7220 */ /* 0x040fe20000400000 */
[----:B------:R-:W-:Y:S01]  /*9930*/  FMUL R130, R134, R24 ;  /* 0x0000001886827220 */ /* 0x000fe20000400000 */
        /* <DEDUP_REMOVED lines=24> */
[----:B------:R-:W-:Y:S01]  /*9ac0*/  IMAD.MOV.U32 R54, RZ, RZ, R86 ;  /* 0x000000ffff367224 */ /* 0x000fe200078e0056 */
[----:B------:R-:W-:Y:S01]  /*9ad0*/  MOV R20, R88 ;  /* 0x0000005800147202 */ /* 0x000fe20000000f00 */
        /* <DEDUP_REMOVED lines=24> */
[----:B------:R-:W-:Y:S01]  /*9c60*/  @!P5 FMUL R40, R40, 16777216 ;  /* 0x4b8000002828d820 */ /* 0x000fe20000400000 */
[----:B------:R-:W-:Y:S01]  /*9c70*/  MOV R88, R103 ;  /* 0x0000006700587202 */ /* 0x000fe20000000f00 */
[----:B------:R-:W-:-:S02]  /*9c80*/  IMAD.MOV.U32 R74, RZ, RZ, R142 ;  /* 0x000000ffff4a7224 */ /* 0x000fc400078e008e */
[----:B------:R-:W-:Y:S01]  /*9c90*/  FMUL R134, R134, R42 ;  /* 0x0000002a86867220 */ /* 0x000fe20000400000 */
[C---:B0-----:R-:W-:Y:S01]  /*9ca0*/  FMUL R86, R192.reuse, R26 ;  /* 0x0000001ac0567220 */ /* 0x041fe20000400000 */
[----:B------:R-:W-:Y:S02]  /*9cb0*/  IMAD.MOV.U32 R18, RZ, RZ, R85 ;  /* 0x000000ffff127224 */ /* 0x000fe400078e0055 */
[C---:B------:R-:W-:Y:S01]  /*9cc0*/  FMUL R63, R192.reuse, R145 ;  /* 0x00000091c03f7220 */ /* 0x040fe20000400000 */
[----:B------:R-:W-:Y:S02]  /*9cd0*/  IMAD.MOV.U32 R146, RZ, RZ, R151 ;  /* 0x000000ffff927224 */ /* 0x000fe400078e0097 */
        /* <DEDUP_REMOVED lines=30> */
[----:B------:R-:W-:Y:S01]  /*9ec0*/  FSEL R209, RZ, -23, P4 ;  /* 0xc1b80000ffd17808 */ /* 0x000fe20002000000 */
[C---:B------:R-:W-:Y:S01]  /*9ed0*/  FMUL R40, R195.reuse, 8388608 ;  /* 0x4b000000c3287820 */ /* 0x040fe20000400000 */
[----:B------:R-:W-:Y:S01]  /*9ee0*/  MOV R138, R111 ;  /* 0x0000006f008a7202 */ /* 0x000fe20000000f00 */
[----:B------:R-:W-:Y:S01]  /*9ef0*/  IMAD.MOV.U32 R79, RZ, RZ, R126 ;  /* 0x000000ffff4f7224 */ /* 0x000fe200078e007e */
[----:B------:R-:W-:Y:S01]  /*9f00*/  FSETP.GEU.AND P4, PT, R195, 1.175494350822287508e-38, PT ;  /* 0x00800000c300780b */ /* 0x000fe20003f8e000 */
[----:B------:R-:W-:Y:S01]  /*9f10*/  @P1 FMUL R143, R143, 0.25 ;  /* 0x3e8000008f8f1820 */ /* 0x000fe20000400000 */
[----:B------:R-:W-:Y:S01]  /*9f20*/  FSEL R208, RZ, -23, P2 ;  /* 0xc1b80000ffd07808 */ /* 0x000fe20001000000 */
[----:B------:R-:W-:Y:S01]  /*9f30*/  @P1 FMUL R74, R74, 0.25 ;  /* 0x3e8000004a4a1820 */ /* 0x000fe20000400000 */
[----:B------:R-:W-:Y:S01]  /*9f40*/  FSETP.GEU.AND P5, PT, |R195|, 1.175494350822287508e-38, PT ;  /* 0x00800000c300780b */ /* 0x000fe20003fae200 */
[----:B------:R-:W-:Y:S01]  /*9f50*/  @P1 FMUL R146, R146, 0.25 ;  /* 0x3e80000092921820 */ /* 0x000fe20000400000 */
[----:B------:R-:W-:Y:S01]  /*9f60*/  FSETP.GT.AND P2, PT, |R194|, 8.50705917302346158658e+37, PT ;  /* 0x7e800000c200780b */ /* 0x000fe20003f44200 */
[----:B------:R-:W-:Y:S01]  /*9f70*/  @P1 FMUL R150, R150, 0.25 ;  /* 0x3e80000096961820 */ /* 0x000fe20000400000 */
[----:B------:R-:W-:Y:S01]  /*9f80*/  FSEL R40, R40, R195, !P4 ;  /* 0x000000c328287208 */ /* 0x000fe20006000000 */
        /* <DEDUP_REMOVED lines=29> */
[C---:B------:R-:W-:Y:S01]  /*a160*/  FSETP.GEU.AND P1, PT, |R194|.reuse, 1.175494350822287508e-38, PT ;  /* 0x00800000c200780b */ /* 0x040fe20003f2e200 */
[C---:B------:R-:W-:Y:S01]  /*a170*/  FMUL R41, R194.reuse, 8388608 ;  /* 0x4b000000c2297820 */ /* 0x040fe20000400000 */
[----:B------:R-:W-:Y:S01]  /*a180*/  FSETP.GEU.AND P3, PT, R194, 1.175494350822287508e-38, PT ;  /* 0x00800000c200780b */ /* 0x000fe20003f6e000 */
[----:B------:R-:W-:Y:S01]  /*a190*/  @!P5 FMUL R195, R195, 16777216 ;  /* 0x4b800000c3c3d820 */ /* 0x000fe20000400000 */
[----:B------:R-:W-:Y:S01]  /*a1a0*/  VIADD R111, R28, 0xc0cafb0d ;  /* 0xc0cafb0d1c6f7836 */ /* 0x000fe20000000000 */
[----:B------:R-:W0:Y:S01]  /*a1b0*/  LDC R199, c[0x0][0x3e8] ;  /* 0x0000fa00ffc77b82 */ /* 0x000e220000000800 */
[----:B------:R-:W-:Y:S01]  /*a1c0*/  FSEL R41, R41, R194, !P3 ;  /* 0x000000c229297208 */ /* 0x000fe20005800000 */
[----:B------:R-:W-:Y:S01]  /*a1d0*/  @P2 FMUL R194, R194, 0.25 ;  /* 0x3e800000c2c22820 */ /* 0x000fe20000400000 */
[----:B------:R-:W-:Y:S01]  /*a1e0*/  IADD3 R126, PT, PT, R29, -0x3f3504f3, RZ ;  /* 0xc0cafb0d1d7e7810 */ /* 0x000fe20007ffe0ff */
[----:B------:R-:W1:Y:S01]  /*a1f0*/  MUFU.RCP R195, R195 ;  /* 0x000000c300c37308 */ /* 0x000e620000001000 */
[----:B------:R-:W-:Y:S01]  /*a200*/  @P2 FMUL R129, R129, 0.25 ;  /* 0x3e80000081812820 */ /* 0x000fe20000400000 */
[----:B------:R-:W-:Y:S01]  /*a210*/  LOP3.LUT R111, R111, 0xff800000, RZ, 0xc0, !PT ;  /* 0xff8000006f6f7812 */ /* 0x000fe200078ec0ff */
[----:B------:R-:W-:Y:S01]  /*a220*/  @P2 FMUL R12, R12, 0.25 ;  /* 0x3e8000000c0c2820 */ /* 0x000fe20000400000 */
[----:B------:R-:W-:Y:S01]  /*a230*/  @!P1 FMUL R194, R194, 16777216 ;  /* 0x4b800000c2c29820 */ /* 0x000fe20000400000 */
[----:B------:R-:W-:Y:S01]  /*a240*/  LOP3.LUT R126, R126, 0xff800000, RZ, 0xc0, !PT ;  /* 0xff8000007e7e7812 */ /* 0x000fe200078ec0ff */
[----:B------:R-:W-:Y:S01]  /*a250*/  @!P5 FMUL R146, R146, 16777216 ;  /* 0x4b8000009292d820 */ /* 0x000fe20000400000 */
[----:B------:R-:W-:Y:S01]  /*a260*/  @!P5 FMUL R50, R50, 16777216 ;  /* 0x4b8000003232d820 */ /* 0x000fe20000400000 */
[----:B------:R-:W2:Y:S01]  /*a270*/  MUFU.RCP R9, R194 ;  /* 0x000000c200097308 */ /* 0x000ea20000001000 */
[----:B------:R-:W-:-:S02]  /*a280*/  VIADD R8, R41, 0xc0cafb0d ;  /* 0xc0cafb0d29087836 */ /* 0x000fc40000000000 */
[----:B------:R-:W-:Y:S01]  /*a290*/  @!P5 FMUL R90, R90, 16777216 ;  /* 0x4b8000005a5ad820 */ /* 0x000fe20000400000 */
[----:B------:R-:W-:Y:S01]  /*a2a0*/  @!P1 FMUL R129, R129, 16777216 ;  /* 0x4b80000081819820 */ /* 0x000fe20000400000 */
[----:B------:R-:W-:Y:S01]  /*a2b0*/  I2FP.F32.S32 R67, R111 ;  /* 0x0000006f00437245 */ /* 0x000fe20000201400 */
[----:B------:R-:W-:Y:S01]  /*a2c0*/  @P2 FMUL R106, R106, 0.25 ;  /* 0x3e8000006a6a2820 */ /* 0x000fe20000400000 */
[----:B------:R-:W-:Y:S01]  /*a2d0*/  @P2 FMUL R97, R97, 0.25 ;  /* 0x3e80000061612820 */ /* 0x000fe20000400000 */
[----:B------:R-:W-:Y:S01]  /*a2e0*/  @P2 FMUL R112, R112, 0.25 ;  /* 0x3e80000070702820 */ /* 0x000fe20000400000 */
[----:B------:R-:W-:Y:S01]  /*a2f0*/  @P2 FMUL R105, R105, 0.25 ;  /* 0x3e80000069692820 */ /* 0x000fe20000400000 */
[----:B------:R-:W-:Y:S01]  /*a300*/  @!P1 FMUL R12, R12, 16777216 ;  /* 0x4b8000000c0c9820 */ /* 0x000fe20000400000 */
[----:B------:R-:W-:Y:S01]  /*a310*/  I2FP.F32.S32 R70, R126 ;  /* 0x0000007e00467245 */ /* 0x000fe20000201400 */
[C---:B-1----:R-:W-:Y:S01]  /*a320*/  FMUL R68, R195.reuse, R146 ;  /* 0x00000092c3447220 */ /* 0x042fe20000400000 */
[----:B------:R-:W-:Y:S01]  /*a330*/  FMUL R152, R195, R50 ;  /* 0x00000032c3987220 */ /* 0x000fe20000400000 */
        /* <DEDUP_REMOVED lines=8> */
[----:B------:R-:W-:Y:S01]  /*a3c0*/  @!P5 FMUL R143, R143, 16777216 ;  /* 0x4b8000008f8fd820 */ /* 0x000fe20000400000 */
[----:B------:R-:W-:Y:S01]  /*a3d0*/  @!P5 FMUL R135, R135, 16777216 ;  /* 0x4b8000008787d820 */ /* 0x000fe20000400000 */
[----:B------:R-:W-:Y:S01]  /*a3e0*/  @!P5 FMUL R138, R138, 16777216 ;  /* 0x4b8000008a8ad820 */ /* 0x000fe20000400000 */
        /* <DEDUP_REMOVED lines=19> */
[----:B------:R-:W-:Y:S01]  /*a520*/  LOP3.LUT R50, R8, 0xff800000, RZ, 0xc0, !PT ;  /* 0xff80000008327812 */ /* 0x000fe200078ec0ff */
[----:B------:R-:W-:Y:S01]  /*a530*/  @!P5 FMUL R150, R150, 16777216 ;  /* 0x4b8000009696d820 */ /* 0x000fe20000400000 */
[----:B------:R-:W-:Y:S01]  /*a540*/  @!P5 FMUL R131, R131, 16777216 ;  /* 0x4b8000008383d820 */ /* 0x000fe20000400000 */
[----:B------:R-:W-:Y:S01]  /*a550*/  @!P5 FMUL R107, R107, 16777216 ;  /* 0x4b8000006b6bd820 */ /* 0x000fe20000400000 */
[----:B------:R-:W-:Y:S01]  /*a560*/  @!P5 FMUL R98, R98, 16777216 ;  /* 0x4b8000006262d820 */ /* 0x000fe20000400000 */
[----:B------:R-:W-:Y:S01]  /*a570*/  @!P5 FMUL R95, R95, 16777216 ;  /* 0x4b8000005f5fd820 */ /* 0x000fe20000400000 */
[----:B------:R-:W-:Y:S01]  /*a580*/  @!P5 FMUL R54, R54, 16777216 ;  /* 0x4b8000003636d820 */ /* 0x000fe20000400000 */
[----:B--2---:R-:W-:Y:S01]  /*a590*/  FMUL R90, R9, R129 ;  /* 0x00000081095a7220 */ /* 0x004fe20000400000 */
[----:B------:R-:W-:-:S02]  /*a5a0*/  IMAD.SHL.U32 R205, R6, 0x4, RZ ;  /* 0x0000000406cd7824 */ /* 0x000fc400078e00ff */
        /* <DEDUP_REMOVED lines=9> */
[----:B------:R-:W-:Y:S01]  /*a640*/  FMUL R129, R9, R12 ;  /* 0x0000000c09817220 */ /* 0x000fe20000400000 */
[----:B------:R-:W-:Y:S01]  /*a650*/  FFMA.FTZ R208, R67, 1.1920928955078125e-07, R208 ;  /* 0x3400000043d07823 */ /* 0x000fe200000100d0 */
        /* <DEDUP_REMOVED lines=13> */
[----:B------:R-:W-:Y:S01]  /*a730*/  F2FP.F16.F32.PACK_AB R12, R11, R162 ;  /* 0x000000a20b0c723e */ /* 0x000fe200000000ff */
[----:B------:R-:W-:Y:S01]  /*a740*/  FFMA.FTZ R209, R70, 1.1920928955078125e-07, R209 ;  /* 0x3400000046d17823 */ /* 0x000fe200000100d1 */
[C---:B------:R-:W-:Y:S01]  /*a750*/  FMUL R67, R195.reuse, R143 ;  /* 0x0000008fc3437220 */ /* 0x040fe20000400000 */
[C---:B------:R-:W-:Y:S01]  /*a760*/  FMUL R69, R195.reuse, R135 ;  /* 0x00000087c3457220 */ /* 0x040fe20000400000 */
[----:B------:R-:W-:Y:S01]  /*a770*/  FMUL R44, R195, R138 ;  /* 0x0000008ac32c7220 */ /* 0x000fe20000400000 */
[----:B------:R-:W-:Y:S01]  /*a780*/  FSEL R207, RZ, -23, P3 ;  /* 0xc1b80000ffcf7808 */ /* 0x000fe20001800000 */
        /* <DEDUP_REMOVED lines=18> */
[----:B------:R-:W-:Y:S01]  /*a8b0*/  I2FP.F32.S32 R8, R50 ;  /* 0x0000003200087245 */ /* 0x000fe20000201400 */
[C---:B------:R-:W-:Y:S01]  /*a8c0*/  FMUL R73, R195.reuse, R150 ;  /* 0x00000096c3497220 */ /* 0x040fe20000400000 */
[----:B------:R-:W-:Y:S01]  /*a8d0*/  IADD3 R11, PT, PT, R40, -0x3f3504f3, RZ ;  /* 0xc0cafb0d280b7810 */ /* 0x000fe20007ffe0ff */
[C---:B------:R-:W-:Y:S01]  /*a8e0*/  FMUL R70, R195.reuse, R131 ;  /* 0x00000083c3467220 */ /* 0x040fe20000400000 */
[C---:B------:R-:W-:Y:S01]  /*a8f0*/  FMUL R49, R195.reuse, R107 ;  /* 0x0000006bc3317220 */ /* 0x040fe20000400000 */
[C---:B------:R-:W-:Y:S01]  /*a900*/  FMUL R138, R195.reuse, R98 ;  /* 0x00000062c38a7220 */ /* 0x040fe20000400000 */
[C---:B------:R-:W-:Y:S01]  /*a910*/  FMUL R135, R195.reuse, R95 ;  /* 0x0000005fc3877220 */ /* 0x040fe20000400000 */
[C---:B------:R-:W-:Y:S01]  /*a920*/  FMUL R143, R195.reuse, R54 ;  /* 0x00000036c38f7220 */ /* 0x040fe20000400000 */
[----:B------:R-:W-:Y:S01]  /*a930*/  SHF.R.U32.HI R6, RZ, 0x5, R6 ;  /* 0x00000005ff067819 */ /* 0x000fe20000011606 */
[C---:B------:R-:W-:Y:S01]  /*a940*/  FMUL R77, R195.reuse, R139 ;  /* 0x0000008bc34d7220 */ /* 0x040fe20000400000 */
[C---:B------:R-:W-:Y:S01]  /*a950*/  FMUL R53, R195.reuse, R102 ;  /* 0x00000066c3357220 */ /* 0x040fe20000400000 */
[C---:B------:R-:W-:Y:S01]  /*a960*/  FMUL R131, R195.reuse, R99 ;  /* 0x00000063c3837220 */ /* 0x040fe20000400000 */
[C---:B------:R-:W-:Y:S01]  /*a970*/  FMUL R137, R195.reuse, R94 ;  /* 0x0000005ec3897220 */ /* 0x040fe20000400000 */
[----:B------:R-:W-:Y:S01]  /*a980*/  FMUL R150, R195, R51 ;  /* 0x00000033c3967220 */ /* 0x000fe20000400000 */
[C---:B------:R-:W-:Y:S01]  /*a990*/  FMUL R95, R9.reuse, R106 ;  /* 0x0000006a095f7220 */ /* 0x040fe20000400000 */
[C---:B------:R-:W-:Y:S01]  /*a9a0*/  FMUL R98, R9.reuse, R97 ;  /* 0x0000006109627220 */ /* 0x040fe20000400000 */
[C---:B------:R-:W-:Y:S01]  /*a9b0*/  FMUL R107, R9.reuse, R112 ;  /* 0x00000070096b7220 */ /* 0x040fe20000400000 */
[----:B------:R-:W-:Y:S01]  /*a9c0*/  FMUL R54, R9, R105 ;  /* 0x0000006909367220 */ /* 0x000fe20000400000 */
[----:B------:R-:W-:Y:S01]  /*a9d0*/  LOP3.LUT R205, R205, 0x70, RZ, 0xc0, !PT ;  /* 0x00000070cdcd7812 */ /* 0x000fe200078ec0ff */
        /* <DEDUP_REMOVED lines=31> */
[----:B------:R-:W-:Y:S01]  /*abd0*/  LOP3.LUT R47, R11, 0xff800000, RZ, 0xc0, !PT ;  /* 0xff8000000b2f7812 */ /* 0x000fe200078ec0ff */
[----:B------:R-:W-:-:S02]  /*abe0*/  IMAD.IADD R126, R29, 0x1, -R126 ;  /* 0x000000011d7e7824 */ /* 0x000fc400078e0a7e */
[----:B------:R-:W-:Y:S01]  /*abf0*/  FFMA.FTZ R207, R8, 1.1920928955078125e-07, R207 ;  /* 0x3400000008cf7823 */ /* 0x000fe200000100cf */
[----:B------:R-:W-:Y:S01]  /*ac00*/  F2FP.F16.F32.PACK_AB R9, R147, R10 ;  /* 0x0000000a9309723e */ /* 0x000fe200000000ff */
[----:B------:R-:W-:Y:S01]  /*ac10*/  IMAD.IADD R111, R28, 0x1, -R111 ;  /* 0x000000011c6f7824 */ /* 0x000fe200078e0a6f */
[----:B------:R-:W-:Y:S01]  /*ac20*/  F2FP.F16.F32.PACK_AB R11, R23, R142 ;  /* 0x0000008e170b723e */ /* 0x000fe200000000ff */
[----:B------:R-:W-:Y:S01]  /*ac30*/  FADD R126, R126, -1 ;  /* 0xbf8000007e7e7421 */ /* 0x000fe20000000000 */
[----:B------:R-:W-:Y:S01]  /*ac40*/  SGXT.U32 R6, R6, 0x2 ;  /* 0x000000020606781a */ /* 0x000fe20000000000 */
[----:B------:R-:W-:Y:S01]  /*ac50*/  IMAD.IADD R50, R41, 0x1, -R50 ;  /* 0x0000000129327824 */ /* 0x000fe200078e0a32 */
[----:B------:R-:W-:Y:S01]  /*ac60*/  F2FP.F16.F32.PACK_AB R8, R151, R192 ;  /* 0x000000c09708723e */ /* 0x000fe200000000ff */
[----:B------:R-:W-:Y:S01]  /*ac70*/  FADD R111, R111, -1 ;  /* 0xbf8000006f6f7421 */ /* 0x000fe20000000000 */
[----:B------:R-:W-:Y:S01]  /*ac80*/  F2FP.F16.F32.PACK_AB R10, R145, R158 ;  /* 0x0000009e910a723e */ /* 0x000fe200000000ff */
[----:B0-----:R-:W-:Y:S01]  /*ac90*/  IMAD R6, R6, R199, RZ ;  /* 0x000000c706067224 */ /* 0x001fe200078e02ff */
[----:B------:R-:W-:Y:S01]  /*aca0*/  LOP3.LUT R100, R114, R205, RZ, 0x3c, !PT ;  /* 0x000000cd72647212 */ /* 0x000fe200078e3cff */
[----:B------:R-:W-:Y:S01]  /*acb0*/  BAR.SYNC.DEFER_BLOCKING 0x0 ;  /* 0x0000000000007b1d */ /* 0x000fe20000010000 */
[----:B------:R-:W-:Y:S01]  /*acc0*/  F2FP.F16.F32.PACK_AB R23, R110, R115 ;  /* 0x000000736e17723e */ /* 0x000fe200000000ff */
[----:B------:R-:W-:Y:S01]  /*acd0*/  FADD R50, R50, -1 ;  /* 0xbf80000032327421 */ /* 0x000fe20000000000 */
[----:B------:R-:W-:Y:S01]  /*ace0*/  MOV R115, 0x3dc6b27f ;  /* 0x3dc6b27f00737802 */ /* 0x000fe20000000f00 */
[----:B------:R-:W-:Y:S01]  /*acf0*/  @!P5 FMUL R74, R74, 16777216 ;  /* 0x4b8000004a4ad820 */ /* 0x000fe20000400000 */
[----:B------:R-:W-:Y:S01]  /*ad00*/  F2FP.F16.F32.PACK_AB R14, R15, R154 ;  /* 0x0000009a0f0e723e */ /* 0x000fe200000000ff */
        /* <DEDUP_REMOVED lines=15> */
[----:B------:R-:W-:Y:S01]  /*ae00*/  FSEL R20, RZ, -23, P4 ;  /* 0xc1b80000ff147808 */ /* 0x000fe20002000000 */
[----:B------:R-:W-:Y:S01]  /*ae10*/  @!P5 FMUL R84, R84, 16777216 ;  /* 0x4b8000005454d820 */ /* 0x000fe20000400000 */
[----:B------:R-:W-:Y:S01]  /*ae20*/  I2FP.F32.S32 R21, R47 ;  /* 0x0000002f00157245 */ /* 0x000fe20000201400 */
[----:B------:R0:W-:Y:S01]  /*ae30*/  STS.128 [R100+UR6], R8 ;  /* 0x0000000864007988 */ /* 0x0001e20008000c06 */
[----:B------:R-:W-:Y:S01]  /*ae40*/  IMAD.IADD R47, R40, 0x1, -R47 ;  /* 0x00000001282f7824 */ /* 0x000fe200078e0a2f */
[----:B------:R-:W-:Y:S01]  /*ae50*/  F2FP.F16.F32.PACK_AB R26, R52, R131 ;  /* 0x00000083341a723e */ /* 0x000fe200000000ff */
[----:B------:R-:W-:Y:S01]  /*ae60*/  FMUL R78, R195, R78 ;  /* 0x0000004ec34e7220 */ /* 0x000fe20000400000 */
[----:B------:R1:W-:Y:S01]  /*ae70*/  STS.128 [R100+UR6+0x200], R12 ;  /* 0x0002000c64007988 */ /* 0x0003e20008000c06 */
[----:B------:R-:W-:Y:S01]  /*ae80*/  FFMA.FTZ R206, R21, 1.1920928955078125e-07, R20 ;  /* 0x3400000015ce7823 */ /* 0x000fe20000010014 */
[----:B------:R-:W-:Y:S01]  /*ae90*/  F2FP.F16.F32.PACK_AB R21, R123, R124 ;  /* 0x0000007c7b15723e */ /* 0x000fe200000000ff */
[----:B------:R-:W-:Y:S01]  /*aea0*/  FADD R47, R47, -1 ;  /* 0xbf8000002f2f7421 */ /* 0x000fe20000000000 */
[----:B------:R2:W-:Y:S01]  /*aeb0*/  STS.128 [R100+UR6+0x80], R16 ;  /* 0x0000801064007988 */ /* 0x0005e20008000c06 */
[----:B------:R-:W-:Y:S01]  /*aec0*/  F2FP.F16.F32.PACK_AB R20, R24, R27 ;  /* 0x0000001b1814723e */ /* 0x000fe200000000ff */
[----:B------:R-:W-:Y:S01]  /*aed0*/  FMUL R72, R195, R74 ;  /* 0x0000004ac3487220 */ /* 0x000fe20000400000 */
[----:B------:R-:W-:Y:S01]  /*aee0*/  F2FP.F16.F32.PACK_AB R24, R139, R150 ;  /* 0x000000968b18723e */ /* 0x000fe200000000ff */
[----:B------:R-:W-:Y:S01]  /*aef0*/  FMUL R74, R195, R166 ;  /* 0x000000a6c34a7220 */ /* 0x000fe20000400000 */
[----:B------:R-:W-:Y:S01]  /*af00*/  F2FP.F16.F32.PACK_AB R27, R44, R49 ;  /* 0x000000312c1b723e */ /* 0x000fe200000000ff */
[----:B------:R-:W-:Y:S01]  /*af10*/  STS.128 [R100+UR6+0x280], R20 ;  /* 0x0002801464007988 */ /* 0x000fe20008000c06 */
[----:B------:R-:W-:Y:S01]  /*af20*/  ISETP.GE.U32.AND P2, PT, R29, 0x7f800000, PT ;  /* 0x7f8000001d00780c */ /* 0x000fe20003f46070 */
[----:B0-----:R-:W-:Y:S01]  /*af30*/  FFMA.FTZ R11, R126, R115, -0.16845393180847167969 ;  /* 0xbe2c7f307e0b7423 */ /* 0x001fe20000010073 */
[----:B------:R-:W-:Y:S01]  /*af40*/  F2FP.F16.F32.PACK_AB R10, R104, R105 ;  /* 0x00000069680a723e */ /* 0x000fe200000000ff */
[C---:B------:R-:W-:Y:S01]  /*af50*/  IMAD R104, R199.reuse, 0x4, R6 ;  /* 0x00000004c7687824 */ /* 0x040fe200078e0206 */
[----:B------:R-:W-:Y:S01]  /*af60*/  F2FP.F16.F32.PACK_AB R8, R120, R129 ;  /* 0x000000817808723e */ /* 0x000fe200000000ff */
[----:B-1----:R-:W-:Y:S01]  /*af70*/  FFMA.FTZ R15, R126, R11, 0.1716887056827545166 ;  /* 0x3e2fcf2a7e0f7423 */ /* 0x002fe2000001000b */
[----:B------:R-:W-:Y:S01]  /*af80*/  F2FP.F16.F32.PACK_AB R11, R108, R51 ;  /* 0x000000336c0b723e */ /* 0x000fe200000000ff */
[----:B------:R-:W-:Y:S01]  /*af90*/  IMAD R108, R199, 0x4, R104 ;  /* 0x00000004c76c7824 */ /* 0x000fe200078e0268 */
[----:B------:R-:W-:Y:S01]  /*afa0*/  F2FP.F16.F32.PACK_AB R13, R25, R116 ;  /* 0x00000074190d723e */ /* 0x000fe200000000ff */
[C---:B--2---:R-:W-:Y:S01]  /*afb0*/  FFMA.FTZ R17, R126.reuse, R15, -0.17900948226451873779 ;  /* 0xbe374e437e117423 */ /* 0x044fe2000001000f */
[----:B------:R-:W-:Y:S01]  /*afc0*/  F2FP.F16.F32.PACK_AB R14, R101, R112 ;  /* 0x00000070650e723e */ /* 0x000fe200000000ff */
[----:B------:R-:W-:Y:S01]  /*afd0*/  FMUL R75, R195, R168 ;  /* 0x000000a8c34b7220 */ /* 0x000fe20000400000 */
[----:B------:R-:W-:Y:S01]  /*afe0*/  LEA R116, R199, R108, 0x2 ;  /* 0x0000006cc7747211 */ /* 0x000fe200078e10ff */
[----:B------:R-:W-:Y:S01]  /*aff0*/  FFMA.FTZ R17, R126, R17, 0.20512372255325317383 ;  /* 0x3e520bf47e117423 */ /* 0x000fe20000010011 */
[----:B------:R-:W-:Y:S01]  /*b000*/  F2FP.F16.F32.PACK_AB R9, R46, R113 ;  /* 0x000000712e09723e */ /* 0x000fe200000000ff */
[----:B------:R-:W0:Y:S01]  /*b010*/  LDCU.64 UR4, c[0x0][0x3e0] ;  /* 0x00007c00ff0477ac */ /* 0x000e220008000a00 */
[----:B------:R-:W-:Y:S01]  /*b020*/  F2FP.F16.F32.PACK_AB R18, R53, R138 ;  /* 0x0000008a3512723e */ /* 0x000fe200000000ff */
[----:B------:R-:W-:-:S02]  /*b030*/  IMAD R114, R199, 0x4, R116 ;  /* 0x00000004c7727824 */ /* 0x000fc400078e0274 */
[C---:B------:R-:W-:Y:S01]  /*b040*/  FFMA.FTZ R17, R126.reuse, R17, -0.24046532809734344482 ;  /* 0xbe763c8b7e117423 */ /* 0x040fe20000010011 */
[----:B------:R1:W-:Y:S01]  /*b050*/  STS.128 [R100+UR6+0x100], R8 ;  /* 0x0001000864007988 */ /* 0x0003e20008000c06 */
[----:B------:R-:W-:Y:S01]  /*b060*/  F2FP.F16.F32.PACK_AB R12, R117, R132 ;  /* 0x00000084750c723e */ /* 0x000fe200000000ff */
[----:B------:R-:W-:Y:S02]  /*b070*/  IMAD R112, R199, 0x4, R114 ;  /* 0x00000004c7707824 */ /* 0x000fe400078e0272 */
[C---:B------:R-:W-:Y:S01]  /*b080*/  FFMA.FTZ R19, R126.reuse, R17, 0.28857114911079406738 ;  /* 0x3e93bf997e137423 */ /* 0x040fe20000010011 */
[----:B------:R-:W-:Y:S01]  /*b090*/  F2FP.F16.F32.PACK_AB R15, R109, R54 ;  /* 0x000000366d0f723e */ /* 0x000fe200000000ff */
[----:B------:R-:W-:Y:S01]  /*b0a0*/  FMUL R81, R195, R81 ;  /* 0x00000051c3517220 */ /* 0x000fe20000400000 */
[----:B------:R-:W-:Y:S01]  /*b0b0*/  F2FP.F16.F32.PACK_AB R25, R135, R144 ;  /* 0x000000908719723e */ /* 0x000fe200000000ff */
[----:B------:R-:W-:Y:S01]  /*b0c0*/  FFMA.FTZ R19, R126, R19, -0.36067417263984680176 ;  /* 0xbeb8aa497e137423 */ /* 0x000fe20000010013 */
[----:B------:R-:W-:Y:S01]  /*b0d0*/  LEA R110, R199, R112, 0x2 ;  /* 0x00000070c76e7211 */ /* 0x000fe200078e10ff */
[----:B------:R2:W-:Y:S01]  /*b0e0*/  STS.128 [R100+UR6+0x300], R12 ;  /* 0x0003000c64007988 */ /* 0x0005e20008000c06 */
[----:B------:R-:W-:Y:S01]  /*b0f0*/  F2FP.F16.F32.PACK_AB R17, R137, R146 ;  /* 0x000000928911723e */ /* 0x000fe200000000ff */
[----:B------:R-:W-:Y:S01]  /*b100*/  FMUL R82, R195, R82 ;  /* 0x00000052c3527220 */ /* 0x000fe20000400000 */
[----:B------:R-:W-:Y:S01]  /*b110*/  F2FP.F16.F32.PACK_AB R16, R143, R152 ;  /* 0x000000988f10723e */ /* 0x000fe200000000ff */
[----:B------:R-:W-:Y:S01]  /*b120*/  IMAD R118, R199, 0x4, R110 ;  /* 0x00000004c7767824 */ /* 0x000fe200078e026e */
[----:B------:R3:W-:Y:S01]  /*b130*/  STS.128 [R100+UR6+0x380], R24 ;  /* 0x0003801864007988 */ /* 0x0007e20008000c06 */
[----:B------:R-:W-:Y:S01]  /*b140*/  ISETP.GE.U32.AND P6, PT, R28, 0x7f800000, PT ;  /* 0x7f8000001c00780c */ /* 0x000fe20003fc6070 */
[C---:B-1----:R-:W-:Y:S01]  /*b150*/  FFMA.FTZ R9, R126.reuse, R19, 0.48089820146560668945 ;  /* 0x3ef6384a7e097423 */ /* 0x042fe20000010013 */
[----:B------:R-:W-:Y:S01]  /*b160*/  FFMA.FTZ R10, R111, R115, -0.16845393180847167969 ;  /* 0xbe2c7f306f0a7423 */ /* 0x000fe20000010073 */
[----:B------:R-:W-:Y:S01]  /*b170*/  LEA R120, R199, R118, 0x2 ;  /* 0x00000076c7787211 */ /* 0x000fe200078e10ff */
[----:B------:R-:W1:Y:S01]  /*b180*/  LDC.64 R202, c[0x0][0x398] ;  /* 0x0000e600ffca7b82 */ /* 0x000e620000000a00 */
[C---:B------:R-:W-:Y:S01]  /*b190*/  FFMA.FTZ R9, R126.reuse, R9, -0.72134751081466674805 ;  /* 0xbf38aa3b7e097423 */ /* 0x040fe20000010009 */
[----:B------:R-:W-:Y:S01]  /*b1a0*/  FFMA.FTZ R10, R111, R10, 0.1716887056827545166 ;  /* 0x3e2fcf2a6f0a7423 */ /* 0x000fe2000001000a */
[----:B------:R-:W-:Y:S01]  /*b1b0*/  LEA R124, R199, R120, 0x2 ;  /* 0x00000078c77c7211 */ /* 0x000fe200078e10ff */
[----:B------:R-:W-:Y:S01]  /*b1c0*/  FMUL R79, R195, R79 ;  /* 0x0000004fc34f7220 */ /* 0x000fe20000400000 */
[----:B------:R-:W-:Y:S01]  /*b1d0*/  FMUL R9, R126, R9 ;  /* 0x000000097e097220 */ /* 0x000fe20000400000 */
[----:B--2---:R-:W-:Y:S01]  /*b1e0*/  FFMA.FTZ R12, R47, R115, -0.16845393180847167969 ;  /* 0xbe2c7f302f0c7423 */ /* 0x004fe20000010073 */
[----:B------:R-:W-:Y:S01]  /*b1f0*/  FFMA.FTZ R10, R111, R10, -0.17900948226451873779 ;  /* 0xbe374e436f0a7423 */ /* 0x000fe2000001000a */
[----:B------:R-:W-:-:S02]  /*b200*/  IMAD R130, R199, 0x4, R124 ;  /* 0x00000004c7827824 */ /* 0x000fc400078e027c */
[C---:B------:R-:W-:Y:S01]  /*b210*/  FMUL R9, R126.reuse, R9 ;  /* 0x000000097e097220 */ /* 0x040fe20000400000 */
[----:B------:R-:W-:Y:S01]  /*b220*/  FFMA.FTZ R12, R47, R12, 0.1716887056827545166 ;  /* 0x3e2fcf2a2f0c7423 */ /* 0x000fe2000001000c */
[----:B------:R-:W-:Y:S01]  /*b230*/  FFMA.FTZ R10, R111, R10, 0.20512372255325317383 ;  /* 0x3e520bf46f0a7423 */ /* 0x000fe2000001000a */
[----:B------:R-:W-:Y:S02]  /*b240*/  IMAD R122, R199, 0x4, R130 ;  /* 0x00000004c77a7824 */ /* 0x000fe400078e0282 */
[----:B------:R-:W-:Y:S01]  /*b250*/  FFMA.FTZ R8, R126, 1.4426950216293334961, R9 ;  /* 0x3fb8aa3b7e087823 */ /* 0x000fe20000010009 */
[C---:B------:R-:W-:Y:S01]  /*b260*/  FFMA.FTZ R9, R50.reuse, R115, -0.16845393180847167969 ;  /* 0xbe2c7f3032097423 */ /* 0x040fe20000010073 */
[----:B------:R-:W-:Y:S01]  /*b270*/  FFMA.FTZ R12, R47, R12, -0.17900948226451873779 ;  /* 0xbe374e432f0c7423 */ /* 0x000fe2000001000c */
[----:B------:R-:W-:Y:S01]  /*b280*/  FFMA.FTZ R10, R111, R10, -0.24046532809734344482 ;  /* 0xbe763c8b6f0a7423 */ /* 0x000fe2000001000a */
[----:B------:R-:W-:Y:S01]  /*b290*/  LEA R128, R199, R122, 0x2 ;  /* 0x0000007ac7807211 */ /* 0x000fe200078e10ff */
[----:B------:R-:W-:Y:S01]  /*b2a0*/  FFMA.FTZ R9, R50, R9, 0.1716887056827545166 ;  /* 0x3e2fcf2a32097423 */ /* 0x000fe20000010009 */
[----:B------:R-:W-:Y:S01]  /*b2b0*/  FFMA.FTZ R12, R47, R12, 0.20512372255325317383 ;  /* 0x3e520bf42f0c7423 */ /* 0x000fe2000001000c */
[----:B------:R-:W-:Y:S01]  /*b2c0*/  FFMA.FTZ R10, R111, R10, 0.28857114911079406738 ;  /* 0x3e93bf996f0a7423 */ /* 0x000fe2000001000a */
[----:B------:R-:W-:Y:S01]  /*b2d0*/  F2FP.F16.F32.PACK_AB R19, R45, R48 ;  /* 0x000000302d13723e */ /* 0x000fe200000000ff */
[----:B------:R-:W-:-:S02]  /*b2e0*/  IMAD R126, R199, 0x4, R128 ;  /* 0x00000004c77e7824 */ /* 0x000fc400078e0280 */
[C---:B------:R-:W-:Y:S01]  /*b2f0*/  FFMA.FTZ R9, R50.reuse, R9, -0.17900948226451873779 ;  /* 0xbe374e4332097423 */ /* 0x040fe20000010009 */
[----:B------:R-:W-:Y:S01]  /*b300*/  FFMA.FTZ R12, R47, R12, -0.24046532809734344482 ;  /* 0xbe763c8b2f0c7423 */ /* 0x000fe2000001000c */
[----:B------:R-:W-:Y:S01]  /*b310*/  FFMA.FTZ R10, R111, R10, -0.36067417263984680176 ;  /* 0xbeb8aa496f0a7423 */ /* 0x000fe2000001000a */
[----:B------:R-:W-:Y:S02]  /*b320*/  IMAD R138, R199, 0x4, R126 ;  /* 0x00000004c78a7824 */ /* 0x000fe400078e027e */
[C---:B------:R-:W-:Y:S01]  /*b330*/  FFMA.FTZ R9, R50.reuse, R9, 0.20512372255325317383 ;  /* 0x3e520bf432097423 */ /* 0x040fe20000010009 */
[----:B------:R-:W-:Y:S01]  /*b340*/  FFMA.FTZ R12, R47, R12, 0.28857114911079406738 ;  /* 0x3e93bf992f0c7423 */ /* 0x000fe2000001000c */
[----:B------:R-:W-:Y:S01]  /*b350*/  FFMA.FTZ R10, R111, R10, 0.48089820146560668945 ;  /* 0x3ef6384a6f0a7423 */ /* 0x000fe2000001000a */
[----:B------:R-:W-:Y:S01]  /*b360*/  STS.128 [R100+UR6+0x180], R16 ;  /* 0x0001801064007988 */ /* 0x000fe20008000c06 */
[----:B------:R-:W-:Y:S01]  /*b370*/  LEA R132, R199, R138, 0x2 ;  /* 0x0000008ac7847211 */ /* 0x000fe200078e10ff */
[----:B------:R-:W-:Y:S01]  /*b380*/  FFMA.FTZ R9, R50, R9, -0.24046532809734344482 ;  /* 0xbe763c8b32097423 */ /* 0x000fe20000010009 */
[----:B------:R-:W-:Y:S01]  /*b390*/  FFMA.FTZ R12, R47, R12, -0.36067417263984680176 ;  /* 0xbeb8aa492f0c7423 */ /* 0x000fe2000001000c */
[----:B------:R-:W-:Y:S01]  /*b3a0*/  FFMA.FTZ R10, R111, R10, -0.72134751081466674805 ;  /* 0xbf38aa3b6f0a7423 */ /* 0x000fe2000001000a */
[----:B------:R-:W-:Y:S01]  /*b3b0*/  BAR.SYNC.DEFER_BLOCKING 0x0 ;  /* 0x0000000000007b1d */ /* 0x000fe20000010000 */
[----:B------:R-:W-:-:S02]  /*b3c0*/  IMAD R134, R199, 0x4, R132 ;  /* 0x00000004c7867824 */ /* 0x000fc400078e0284 */
[C---:B------:R-:W-:Y:S01]  /*b3d0*/  FFMA.FTZ R9, R50.reuse, R9, 0.28857114911079406738 ;  /* 0x3e93bf9932097423 */ /* 0x040fe20000010009 */
[----:B------:R-:W-:Y:S01]  /*b3e0*/  FFMA.FTZ R12, R47, R12, 0.48089820146560668945 ;  /* 0x3ef6384a2f0c7423 */ /* 0x000fe2000001000c */
[----:B------:R-:W-:Y:S01]  /*b3f0*/  FMUL R10, R111, R10 ;  /* 0x0000000a6f0a7220 */ /* 0x000fe20000400000 */
[----:B------:R-:W-:Y:S02]  /*b400*/  IMAD R140, R199, 0x4, R134 ;  /* 0x00000004c78c7824 */ /* 0x000fe400078e0286 */
[----:B------:R-:W-:Y:S01]  /*b410*/  FFMA.FTZ R9, R50, R9, -0.36067417263984680176 ;  /* 0xbeb8aa4932097423 */ /* 0x000fe20000010009 */
[----:B------:R-:W-:Y:S01]  /*b420*/  ISETP.GE.U32.AND P1, PT, R41, 0x7f800000, PT ;  /* 0x7f8000002900780c */ /* 0x000fe20003f26070 */
[----:B------:R-:W-:Y:S01]  /*b430*/  FFMA.FTZ R12, R47, R12, -0.72134751081466674805 ;  /* 0xbf38aa3b2f0c7423 */ /* 0x000fe2000001000c */
[----:B------:R-:W-:Y:S01]  /*b440*/  ISETP.GE.U32.AND P5, PT, R40, 0x7f800000, PT ;  /* 0x7f8000002800780c */ /* 0x000fe20003fa6070 */
[C---:B------:R-:W-:Y:S01]  /*b450*/  FFMA.FTZ R9, R50.reuse, R9, 0.48089820146560668945 ;  /* 0x3ef6384a32097423 */ /* 0x040fe20000010009 */
[----:B------:R-:W-:Y:S01]  /*b460*/  LEA R142, R199, R140, 0x2 ;  /* 0x0000008cc78e7211 */ /* 0x000fe200078e10ff */
[----:B------:R-:W-:Y:S01]  /*b470*/  FMUL R10, R111, R10 ;  /* 0x0000000a6f0a7220 */ /* 0x000fe20000400000 */
[----:B------:R-:W-:Y:S01]  /*b480*/  FMUL R12, R47, R12 ;  /* 0x0000000c2f0c7220 */ /* 0x000fe20000400000 */
[----:B------:R-:W-:Y:S01]  /*b490*/  FFMA.FTZ R9, R50, R9, -0.72134751081466674805 ;  /* 0xbf38aa3b32097423 */ /* 0x000fe20000010009 */
[----:B------:R-:W-:Y:S01]  /*b4a0*/  FADD R209, R209, R8 ;  /* 0x00000008d1d17221 */ /* 0x000fe20000000000 */
[----:B------:R-:W-:-:S02]  /*b4b0*/  IMAD R144, R199, 0x4, R142 ;  /* 0x00000004c7907824 */ /* 0x000fc400078e028e */
[----:B------:R-:W-:Y:S01]  /*b4c0*/  FFMA.FTZ R111, R111, 1.4426950216293334961, R10 ;  /* 0x3fb8aa3b6f6f7823 */ /* 0x000fe2000001000a */
[C---:B------:R-:W-:Y:S01]  /*b4d0*/  FMUL R9, R50.reuse, R9 ;  /* 0x0000000932097220 */ /* 0x040fe20000400000 */
[----:B------:R-:W-:Y:S01]  /*b4e0*/  @P2 MOV R8, 0x7f800000 ;  /* 0x7f80000000082802 */ /* 0x000fe20000000f00 */
[----:B------:R-:W-:Y:S02]  /*b4f0*/  IMAD R146, R199, 0x4, R144 ;  /* 0x00000004c7927824 */ /* 0x000fe400078e0290 */
[----:B------:R-:W-:Y:S01]  /*b500*/  FMUL R12, R47, R12 ;  /* 0x0000000c2f0c7220 */ /* 0x000fe20000400000 */
[----:B------:R-:W-:Y:S01]  /*b510*/  FMUL R9, R50, R9 ;  /* 0x0000000932097220 */ /* 0x000fe20000400000 */
[----:B------:R-:W-:Y:S01]  /*b520*/  FADD R208, R208, R111 ;  /* 0x0000006fd0d07221 */ /* 0x000fe20000000000 */
[----:B------:R-:W-:Y:S01]  /*b530*/  @P2 FFMA.FTZ R209, R29, R8, +INF ;  /* 0x7f8000001dd12423 */ /* 0x000fe20000010008 */
[----:B------:R-:W-:Y:S01]  /*b540*/  LEA R148, R199, R146, 0x2 ;  /* 0x00000092c7947211 */ /* 0x000fe200078e10ff */
[----:B------:R-:W-:Y:S01]  /*b550*/  FFMA.FTZ R50, R50, 1.4426950216293334961, R9 ;  /* 0x3fb8aa3b32327823 */ /* 0x000fe20000010009 */
[----:B------:R-:W-:-:S02]  /*b560*/  @P6 IMAD.MOV.U32 R9, RZ, RZ, 0x7f800000 ;  /* 0x7f800000ff096424 */ /* 0x000fc400078e00ff */
[----:B------:R-:W-:Y:S01]  /*b570*/  FFMA.FTZ R47, R47, 1.4426950216293334961, R12 ;  /* 0x3fb8aa3b2f2f7823 */ /* 0x000fe2000001000c */
[----:B------:R-:W-:Y:S01]  /*b580*/  @P1 IMAD.MOV.U32 R8, RZ, RZ, 0x7f800000 ;  /* 0x7f800000ff081424 */ /* 0x000fe200078e00ff */
[----:B------:R-:W-:Y:S01]  /*b590*/  LOP3.LUT R212, R5, 0x40, RZ, 0x3c, !PT ;  /* 0x0000004005d47812 */ /* 0x000fe200078e3cff */
[----:B------:R-:W-:Y:S02]  /*b5a0*/  IMAD R150, R199, 0x4, R148 ;  /* 0x00000004c7967824 */ /* 0x000fe400078e0294 */
[----:B------:R-:W-:Y:S01]  /*b5b0*/  @P6 FFMA.FTZ R208, R28, R9, +INF ;  /* 0x7f8000001cd06423 */ /* 0x000fe20000010009 */
[----:B------:R-:W-:Y:S01]  /*b5c0*/  @P5 MOV R9, 0x7f800000 ;  /* 0x7f80000000095802 */ /* 0x000fe20000000f00 */
[----:B------:R-:W-:Y:S01]  /*b5d0*/  FADD R207, R207, R50 ;  /* 0x00000032cfcf7221 */ /* 0x000fe20000000000 */
[----:B------:R-:W-:Y:S01]  /*b5e0*/  IMAD R160, R199, 0x4, R150 ;  /* 0x00000004c7a07824 */ /* 0x000fe200078e0296 */
[----:B------:R-:W-:Y:S01]  /*b5f0*/  FSETP.NEU.AND P4, PT, R29, RZ, PT ;  /* 0x000000ff1d00720b */ /* 0x000fe20003f8d000 */
[----:B------:R-:W-:Y:S01]  /*b600*/  FADD R206, R206, R47 ;  /* 0x0000002fcece7221 */ /* 0x000fe20000000000 */
[----:B------:R-:W-:Y:S01]  /*b610*/  @P1 FFMA.FTZ R207, R41, R8, +INF ;  /* 0x7f80000029cf1423 */ /* 0x000fe20000010008 */
[----:B------:R-:W-:Y:S01]  /*b620*/  IMAD R158, R199, 0x4, R160 ;  /* 0x00000004c79e7824 */ /* 0x000fe200078e02a0 */
[----:B------:R-:W-:Y:S01]  /*b630*/  F2FP.F16.F32.PACK_AB R29, R55, R136 ;  /* 0x00000088371d723e */ /* 0x000fe200000000ff */
[C---:B------:R-:W-:Y:S01]  /*b640*/  @P5 FFMA.FTZ R206, R40.reuse, R9, +INF ;  /* 0x7f80000028ce5423 */ /* 0x040fe20000010009 */
[----:B------:R-:W-:Y:S01]  /*b650*/  FSETP.NEU.AND P2, PT, R41, RZ, PT ;  /* 0x000000ff2900720b */ /* 0x000fe20003f4d000 */
[----:B------:R-:W-:Y:S01]  /*b660*/  LDS.128 R52, [R5+UR6+0x400] ;  /* 0x0004000605347984 */ /* 0x000fe20008000c00 */
[----:B------:R-:W-:Y:S01]  /*b670*/  LEA R162, R199, R158, 0x2 ;  /* 0x0000009ec7a27211 */ /* 0x000fe200078e10ff */
[----:B------:R-:W-:Y:S01]  /*b680*/  FMUL R80, R195, R80 ;  /* 0x00000050c3507220 */ /* 0x000fe20000400000 */
[----:B------:R-:W-:Y:S01]  /*b690*/  FSETP.NEU.AND P1, PT, R40, RZ, PT ;  /* 0x000000ff2800720b */ /* 0x000fe20003f2d000 */
[----:B------:R-:W-:Y:S01]  /*b6a0*/  LDS.128 R20, [R5+UR6+0x800] ;  /* 0x0008000605147984 */ /* 0x000fe20008000c00 */
[----:B------:R-:W-:Y:S01]  /*b6b0*/  F2FP.F16.F32.PACK_AB R30, R30, R43 ;  /* 0x0000002b1e1e723e */ /* 0x000fe200000000ff */
[----:B------:R-:W-:Y:S01]  /*b6c0*/  IMAD R152, R199, 0x4, R162 ;  /* 0x00000004c7987824 */ /* 0x000fe200078e02a2 */
[----:B------:R-:W-:Y:S01]  /*b6d0*/  F2FP.F16.F32.PACK_AB R31, R31, R42 ;  /* 0x0000002a1f1f723e */ /* 0x000fe200000000ff */
[----:B------:R-:W-:Y:S01]  /*b6e0*/  LDS.128 R12, [R5+UR6+0xc00] ;  /* 0x000c0006050c7984 */ /* 0x000fe20008000c00 */
[----:B------:R-:W-:Y:S01]  /*b6f0*/  FSETP.NEU.AND P3, PT, R28, RZ, PT ;  /* 0x000000ff1c00720b */ /* 0x000fe20003f6d000 */
[----:B------:R-:W-:Y:S01]  /*b700*/  IMAD R154, R199, 0x4, R152 ;  /* 0x00000004c79a7824 */ /* 0x000fe200078e0298 */
[----:B------:R-:W-:Y:S01]  /*b710*/  F2FP.F16.F32.PACK_AB R28, R156, R103 ;  /* 0x000000679c1c723e */ /* 0x000fe200000000ff */
[----:B------:R-:W2:Y:S01]  /*b720*/  LDS.128 R40, [R5+UR6] ;  /* 0x0000000605287984 */ /* 0x000ea20008000c00 */
[----:B------:R-:W-:Y:S01]  /*b730*/  F2FP.F16.F32.PACK_AB R33, R33, R62 ;  /* 0x0000003e2121723e */ /* 0x000fe200000000ff */
[----:B------:R-:W-:Y:S01]  /*b740*/  IMAD R136, R199, 0x4, R154 ;  /* 0x00000004c7887824 */ /* 0x000fe200078e029a */
[----:B------:R-:W-:Y:S01]  /*b750*/  F2FP.F16.F32.PACK_AB R37, R60, R37 ;  /* 0x000000253c25723e */ /* 0x000fe200000000ff */
[----:B------:R-:W4:Y:S01]  /*b760*/  LDS.128 R44, [R212+UR6] ;  /* 0x00000006d42c7984 */ /* 0x000f220008000c00 */
[----:B---3--:R-:W-:Y:S01]  /*b770*/  F2FP.F16.F32.PACK_AB R25, R71, R76 ;  /* 0x0000004c4719723e */ /* 0x008fe200000000ff */
[----:B------:R-:W-:Y:S01]  /*b780*/  FMUL R83, R195, R83 ;  /* 0x00000053c3537220 */ /* 0x000fe20000400000 */
[----:B------:R-:W-:Y:S01]  /*b790*/  LEA R156, R199, R136, 0x2 ;  /* 0x00000088c79c7211 */ /* 0x000fe200078e10ff */
[----:B------:R-:W3:Y:S01]  /*b7a0*/  LDS.128 R48, [R212+UR6+0x400] ;  /* 0x00040006d4307984 */ /* 0x000ee20008000c00 */
[----:B------:R-:W-:Y:S01]  /*b7b0*/  F2FP.F16.F32.PACK_AB R35, R58, R35 ;  /* 0x000000233a23723e */ /* 0x000fe200000000ff */
[----:B------:R-:W-:Y:S01]  /*b7c0*/  FMUL R84, R195, R84 ;  /* 0x00000054c3547220 */ /* 0x000fe20000400000 */
[----:B------:R-:W-:Y:S01]  /*b7d0*/  F2FP.F16.F32.PACK_AB R58, R89, R90 ;  /* 0x0000005a593a723e */ /* 0x000fe200000000ff */
[----:B------:R-:W5:Y:S01]  /*b7e0*/  LDS.128 R16, [R212+UR6+0x800] ;  /* 0x00080006d4107984 */ /* 0x000f620008000c00 */
[----:B------:R-:W-:Y:S01]  /*b7f0*/  IMAD R164, R199, 0x4, R156 ;  /* 0x00000004c7a47824 */ /* 0x000fe200078e029c */
[----:B------:R-:W-:Y:S01]  /*b800*/  F2FP.F16.F32.PACK_AB R36, R59, R36 ;  /* 0x000000243b24723e */ /* 0x000fe200000000ff */
[----:B0-----:R-:W-:Y:S01]  /*b810*/  UIMAD UR4, UR7, UR4, URZ ;  /* 0x00000004070472a4 */ /* 0x001fe2000f8e02ff */
[----:B------:R-:W0:Y:S01]  /*b820*/  LDS.128 R8, [R212+UR6+0xc00] ;  /* 0x000c0006d4087984 */ /* 0x000e220008000c00 */
[----:B------:R-:W-:Y:S01]  /*b830*/  IMAD R62, R199, 0x4, R164 ;  /* 0x00000004c73e7824 */ /* 0x000fe200078e02a4 */
[----:B------:R-:W-:Y:S01]  /*b840*/  F2FP.F16.F32.PACK_AB R59, R88, R87 ;  /* 0x00000057583b723e */ /* 0x000fe200000000ff */
[----:B------:R-:W-:Y:S01]  /*b850*/  USHF.L.U32 UR8, UR4, 0x1, URZ ;  /* 0x0000000104087899 */ /* 0x000fe200080006ff */
[----:B------:R-:W-:Y:S01]  /*b860*/  BAR.SYNC.DEFER_BLOCKING 0x0 ;  /* 0x0000000000007b1d */ /* 0x000fe20000010000 */
[----:B------:R-:W-:-:S02]  /*b870*/  F2FP.F16.F32.PACK_AB R34, R34, R57 ;  /* 0x000000392222723e */ /* 0x000fc400000000ff */
[----:B------:R-:W-:Y:S02]  /*b880*/  LEA R60, R199, R62, 0x2 ;  /* 0x0000003ec73c7211 */ /* 0x000fe400078e10ff */
[----:B------:R-:W-:Y:S02]  /*b890*/  F2FP.F16.F32.PACK_AB R57, R93, R96 ;  /* 0x000000605d39723e */ /* 0x000fe400000000ff */
[----:B------:R-:W-:Y:S01]  /*b8a0*/  F2FP.F16.F32.PACK_AB R39, R39, R56 ;  /* 0x000000382727723e */ /* 0x000fe200000000ff */
[----:B------:R-:W-:Y:S01]  /*b8b0*/  IMAD R76, R199, 0x4, R60 ;  /* 0x00000004c74c7824 */ /* 0x000fe200078e023c */
[----:B------:R-:W-:Y:S02]  /*b8c0*/  F2FP.F16.F32.PACK_AB R56, R97, R102 ;  /* 0x000000666138723e */ /* 0x000fe400000000ff */
[----:B------:R-:W-:Y:S02]  /*b8d0*/  F2FP.F16.F32.PACK_AB R26, R65, R66 ;  /* 0x00000042411a723e */ /* 0x000fe400000000ff */
[----:B------:R-:W-:-:S02]  /*b8e0*/  F2FP.F16.F32.PACK_AB R65, R77, R78 ;  /* 0x0000004e4d41723e */ /* 0x000fc400000000ff */
[----:B------:R-:W-:Y:S02]  /*b8f0*/  F2FP.F16.F32.PACK_AB R66, R69, R70 ;  /* 0x000000464542723e */ /* 0x000fe400000000ff */
[----:B------:R-:W-:Y:S02]  /*b900*/  F2FP.F16.F32.PACK_AB R67, R67, R68 ;  /* 0x000000444343723e */ /* 0x000fe400000000ff */
[----:B------:R-:W-:Y:S02]  /*b910*/  F2FP.F16.F32.PACK_AB R87, R72, R73 ;  /* 0x000000494857723e */ /* 0x000fe400000000ff */
[----:B------:R-:W-:Y:S02]  /*b920*/  F2FP.F16.F32.PACK_AB R24, R85, R86 ;  /* 0x000000565518723e */ /* 0x000fe400000000ff */
[----:B------:R-:W-:Y:S01]  /*b930*/  F2FP.F16.F32.PACK_AB R86, R74, R75 ;  /* 0x0000004b4a56723e */ /* 0x000fe200000000ff */
[----:B------:R0:W-:Y:S01]  /*b940*/  STS.128 [R100+UR6], R28 ;  /* 0x0000001c64007988 */ /* 0x0001e20008000c06 */
[----:B------:R-:W-:-:S02]  /*b950*/  F2FP.F16.F32.PACK_AB R27, R63, R64 ;  /* 0x000000403f1b723e */ /* 0x000fc400000000ff */
[----:B------:R-:W-:Y:S01]  /*b960*/  F2FP.F16.F32.PACK_AB R64, R81, R82 ;  /* 0x000000525140723e */ /* 0x000fe200000000ff */
[----:B------:R-:W-:Y:S01]  /*b970*/  STS.128 [R100+UR6+0x300], R56 ;  /* 0x0003003864007988 */ /* 0x000fe20008000c06 */
[----:B------:R-:W-:Y:S02]  /*b980*/  F2FP.F16.F32.PACK_AB R85, R79, R80 ;  /* 0x000000504f55723e */ /* 0x000fe400000000ff */
[----:B------:R-:W-:Y:S01]  /*b990*/  F2FP.F16.F32.PACK_AB R32, R32, R61 ;  /* 0x0000003d2020723e */ /* 0x000fe200000000ff */
[----:B------:R-:W-:Y:S01]  /*b9a0*/  STS.128 [R100+UR6+0x380], R64 ;  /* 0x0003804064007988 */ /* 0x000fe20008000c06 */
[----:B------:R-:W-:Y:S01]  /*b9b0*/  F2FP.F16.F32.PACK_AB R38, R38, R7 ;  /* 0x000000072626723e */ /* 0x000fe200000000ff */
[----:B------:R-:W-:Y:S01]  /*b9c0*/  IMAD R7, R252, UR5, RZ ;  /* 0x00000005fc077c24 */ /* 0x000fe2000f8e02ff */
[----:B------:R-:W-:Y:S01]  /*b9d0*/  F2FP.F16.F32.PACK_AB R84, R83, R84 ;  /* 0x000000545354723e */ /* 0x000fe200000000ff */
[----:B------:R1:W-:Y:S01]  /*b9e0*/  STS.128 [R100+UR6+0x200], R24 ;  /* 0x0002001864007988 */ /* 0x0003e20008000c06 */
[----:B------:R-:W-:Y:S01]  /*b9f0*/  UIMAD.WIDE UR4, UR4, 0x2, URZ ;  /* 0x00000002040478a5 */ /* 0x000fe2000f8e02ff */
[----:B------:R-:W-:-:S02]  /*ba00*/  FSEL R209, R209, -INF , P4 ;  /* 0xff800000d1d17808 */ /* 0x000fc40002000000 */
[----:B0-----:R-:W-:Y:S01]  /*ba10*/  F2FP.F16.F32.PACK_AB R28, R106, R107 ;  /* 0x0000006b6a1c723e */ /* 0x001fe200000000ff */
[C---:B------:R-:W-:Y:S01]  /*ba20*/  IMAD R106, R199.reuse, 0x4, R76 ;  /* 0x00000004c76a7824 */ /* 0x040fe200078e024c */
[----:B------:R-:W-:Y:S01]  /*ba30*/  F2FP.F16.F32.PACK_AB R31, R92, R91 ;  /* 0x0000005b5c1f723e */ /* 0x000fe200000000ff */
[----:B------:R-:W-:Y:S01]  /*ba40*/  STS.128 [R100+UR6+0x80], R32 ;  /* 0x0000802064007988 */ /* 0x000fe20008000c06 */
[----:B------:R-:W-:Y:S02]  /*ba50*/  F2FP.F16.F32.PACK_AB R30, R94, R95 ;  /* 0x0000005f5e1e723e */ /* 0x000fe400000000ff */
[C---:B------:R-:W-:Y:S01]  /*ba60*/  LEA R92, R199.reuse, R106, 0x2 ;  /* 0x0000006ac75c7211 */ /* 0x040fe200078e10ff */
[----:B------:R-:W-:Y:S01]  /*ba70*/  STS.128 [R100+UR6+0x280], R36 ;  /* 0x0002802464007988 */ /* 0x000fe20008000c06 */
[----:B------:R-:W-:Y:S01]  /*ba80*/  F2FP.F16.F32.PACK_AB R29, R98, R99 ;  /* 0x00000063621d723e */ /* 0x000fe200000000ff */
[----:B------:R-:W0:Y:S02]  /*ba90*/  LDCU UR4, c[0x0][0x3ec] ;  /* 0x00007d80ff0477ac */ /* 0x000e240008000800 */
[----:B------:R-:W-:Y:S01]  /*baa0*/  IMAD R94, R199, 0x4, R92 ;  /* 0x00000004c75e7824 */ /* 0x000fe200078e025c */
[----:B------:R-:W-:Y:S01]  /*bab0*/  STS.128 [R100+UR6+0x180], R84 ;  /* 0x0001805464007988 */ /* 0x000fe20008000c06 */
[----:B-1----:R-:W-:-:S02]  /*bac0*/  IMAD.SHL.U32 R25, R7, 0x2, RZ ;  /* 0x0000000207197824 */ /* 0x002fc400078e00ff */
[----:B------:R-:W-:Y:S01]  /*bad0*/  IMAD R98, R199, 0x4, R94 ;  /* 0x00000004c7627824 */ /* 0x000fe200078e025e */
[----:B------:R1:W-:Y:S01]  /*bae0*/  STS.128 [R100+UR6+0x100], R28 ;  /* 0x0001001c64007988 */ /* 0x0003e20008000c06 */
[----:B------:R-:W-:Y:S01]  /*baf0*/  IMAD.HI R24, R7, 0x2, RZ ;  /* 0x0000000207187827 */ /* 0x000fe200078e02ff */
[----:B------:R-:W-:Y:S02]  /*bb00*/  BAR.SYNC.DEFER_BLOCKING 0x0 ;  /* 0x0000000000007b1d */ /* 0x000fe40000010000 */
[----:B------:R-:W-:Y:S02]  /*bb10*/  LEA R90, R199, R98, 0x2 ;  /* 0x00000062c75a7211 */ /* 0x000fe400078e10ff */
[----:B------:R-:W-:-:S03]  /*bb20*/  IADD3 R202, P5, P6, R25, UR8, R202 ;  /* 0x0000000819ca7c10 */ /* 0x000fc6000febe0ca */
[C---:B------:R-:W-:Y:S01]  /*bb30*/  IMAD R88, R199.reuse, 0x4, R90 ;  /* 0x00000004c7587824 */ /* 0x040fe200078e025a */
[----:B------:R-:W-:Y:S01]  /*bb40*/  IADD3.X R203, PT, PT, R24, UR5, R203, P5, P6 ;  /* 0x0000000518cb7c10 */ /* 0x000fe2000afec4cb */
[----:B0-----:R-:W-:Y:S01]  /*bb50*/  UIMAD UR4, UR7, UR4, URZ ;  /* 0x00000004070472a4 */ /* 0x001fe2000f8e02ff */
[----:B------:R-:W-:Y:S02]  /*bb60*/  LEA R24, P5, R6, R202, 0x1 ;  /* 0x000000ca06187211 */ /* 0x000fe400078a08ff */
[C---:B------:R-:W-:Y:S01]  /*bb70*/  LEA R96, R199.reuse, R88, 0x2 ;  /* 0x00000058c7607211 */ /* 0x040fe200078e10ff */
[----:B------:R-:W-:Y:S01]  /*bb80*/  USHF.L.U32 UR7, UR4, 0x2, URZ ;  /* 0x0000000204077899 */ /* 0x000fe200080006ff */
[-C--:B------:R-:W-:Y:S01]  /*bb90*/  LEA R26, P6, R104, R202.reuse, 0x1 ;  /* 0x000000ca681a7211 */ /* 0x080fe200078c08ff */
[----:B------:R-:W-:Y:S01]  /*bba0*/  UIMAD.WIDE UR4, UR4, 0x4, URZ ;  /* 0x00000004040478a5 */ /* 0x000fe2000f8e02ff */
[----:B------:R-:W-:Y:S01]  /*bbb0*/  LEA.HI.X.SX32 R25, R6, R203, 0x1, P5 ;  /* 0x000000cb06197211 */ /* 0x000fe200028f0eff */
[----:B------:R-:W-:Y:S01]  /*bbc0*/  IMAD R102, R199, 0x4, R96 ;  /* 0x00000004c7667824 */ /* 0x000fe200078e0260 */
[----:B------:R-:W-:-:S02]  /*bbd0*/  LEA R6, P5, R108, R202, 0x1 ;  /* 0x000000ca6c067211 */ /* 0x000fc400078a08ff */
[-C--:B------:R-:W-:Y:S01]  /*bbe0*/  LEA.HI.X.SX32 R27, R104, R203.reuse, 0x1, P6 ;  /* 0x000000cb681b7211 */ /* 0x080fe200030f0eff */
[C---:B------:R-:W-:Y:S01]  /*bbf0*/  IMAD R78, R199.reuse, 0x4, R102 ;  /* 0x00000004c74e7824 */ /* 0x040fe200078e0266 */
[----:B-1----:R-:W-:Y:S02]  /*bc00*/  LEA R28, P6, R116, R202, 0x1 ;  /* 0x000000ca741c7211 */ /* 0x002fe400078c08ff */
[-C--:B------:R-:W-:Y:S01]  /*bc10*/  LEA.HI.X.SX32 R7, R108, R203.reuse, 0x1, P5 ;  /* 0x000000cb6c077211 */ /* 0x080fe200028f0eff */
[----:B--2---:R0:W-:Y:S01]  /*bc20*/  STG.E.U16 desc[UR10][R24.64], R40 ;  /* 0x0000002818007986 */ /* 0x0041e2000c10150a */
[C---:B------:R-:W-:Y:S02]  /*bc30*/  LEA R70, R199.reuse, R78, 0x2 ;  /* 0x0000004ec7467211 */ /* 0x040fe400078e10ff */
[-C--:B------:R-:W-:Y:S01]  /*bc40*/  LEA R30, P5, R114, R202.reuse, 0x1 ;  /* 0x000000ca721e7211 */ /* 0x080fe200078a08ff */
[----:B----4-:R1:W-:Y:S01]  /*bc50*/  STG.E.U16 desc[UR10][R26.64], R44 ;  /* 0x0000002c1a007986 */ /* 0x0103e2000c10150a */
[-C--:B------:R-:W-:Y:S01]  /*bc60*/  LEA.HI.X.SX32 R29, R116, R203.reuse, 0x1, P6 ;  /* 0x000000cb741d7211 */ /* 0x080fe200030f0eff */
[C---:B------:R-:W-:Y:S01]  /*bc70*/  IMAD R68, R199.reuse, 0x4, R70 ;  /* 0x00000004c7447824 */ /* 0x040fe200078e0246 */
[-C--:B------:R-:W-:Y:S01]  /*bc80*/  LEA R32, P6, R112, R202.reuse, 0x1 ;  /* 0x000000ca70207211 */ /* 0x080fe200078c08ff */
[----:B------:R2:W-:Y:S01]  /*bc90*/  STG.E.U16 desc[UR10][R6.64], R52 ;  /* 0x0000003406007986 */ /* 0x0005e2000c10150a */
[-C--:B------:R-:W-:Y:S01]  /*bca0*/  LEA.HI.X.SX32 R31, R114, R203.reuse, 0x1, P5 ;  /* 0x000000cb721f7211 */ /* 0x080fe200028f0eff */
[----:B------:R-:W-:Y:S01]  /*bcb0*/  IMAD R72, R199, 0x4, R68 ;  /* 0x00000004c7487824 */ /* 0x000fe200078e0244 */
[----:B------:R-:W-:Y:S01]  /*bcc0*/  LEA.HI.X.SX32 R33, R112, R203, 0x1, P6 ;  /* 0x000000cb70217211 */ /* 0x000fe200030f0eff */
[----:B---3--:R3:W-:Y:S01]  /*bcd0*/  STG.E.U16 desc[UR10][R28.64], R48 ;  /* 0x000000301c007986 */ /* 0x0087e2000c10150a */
[----:B0-----:R-:W-:-:S02]  /*bce0*/  LEA R24, P5, R110, R202, 0x1 ;  /* 0x000000ca6e187211 */ /* 0x001fc400078a08ff */
[C---:B------:R-:W-:Y:S01]  /*bcf0*/  LEA R74, R199.reuse, R72, 0x2 ;  /* 0x00000048c74a7211 */ /* 0x040fe200078e10ff */
[----:B------:R0:W-:Y:S01]  /*bd00*/  STG.E.U16 desc[UR10][R30.64], R20 ;  /* 0x000000141e007986 */ /* 0x0001e2000c10150a */
[-C--:B-1----:R-:W-:Y:S02]  /*bd10*/  LEA R26, P6, R118, R202.reuse, 0x1 ;  /* 0x000000ca761a7211 */ /* 0x082fe400078c08ff */
[-C--:B------:R-:W-:Y:S01]  /*bd20*/  LEA.HI.X.SX32 R25, R110, R203.reuse, 0x1, P5 ;  /* 0x000000cb6e197211 */ /* 0x080fe200028f0eff */
[C---:B------:R-:W-:Y:S01]  /*bd30*/  IMAD R80, R199.reuse, 0x4, R74 ;  /* 0x00000004c7507824 */ /* 0x040fe200078e024a */
[-C--:B--2---:R-:W-:Y:S01]  /*bd40*/  LEA R6, P5, R120, R202.reuse, 0x1 ;  /* 0x000000ca78067211 */ /* 0x084fe200078a08ff */
[----:B-----5:R-:W-:Y:S01]  /*bd50*/  STG.E.U16 desc[UR10][R32.64], R16 ;  /* 0x0000001020007986 */ /* 0x020fe2000c10150a */
[-C--:B------:R-:W-:Y:S01]  /*bd60*/  LEA.HI.X.SX32 R27, R118, R203.reuse, 0x1, P6 ;  /* 0x000000cb761b7211 */ /* 0x080fe200030f0eff */
[----:B------:R-:W-:Y:S01]  /*bd70*/  IMAD R64, R199, 0x4, R80 ;  /* 0x00000004c7407824 */ /* 0x000fe200078e0250 */
[----:B------:R-:W-:Y:S01]  /*bd80*/  LEA.HI.X.SX32 R7, R120, R203, 0x1, P5 ;  /* 0x000000cb78077211 */ /* 0x000fe200028f0eff */
[----:B------:R1:W-:Y:S01]  /*bd90*/  STG.E.U16 desc[UR10][R24.64], R12 ;  /* 0x0000000c18007986 */ /* 0x0003e2000c10150a */
[----:B---3--:R-:W-:-:S02]  /*bda0*/  LEA R28, P5, R124, R202, 0x1 ;  /* 0x000000ca7c1c7211 */ /* 0x008fc400078a08ff */
[C---:B------:R-:W-:Y:S01]  /*bdb0*/  LEA R66, R199.reuse, R64, 0x2 ;  /* 0x00000040c7427211 */ /* 0x040fe200078e10ff */
[----:B------:R2:W-:Y:S01]  /*bdc0*/  STG.E.U16 desc[UR10][R26.64], R8 ;  /* 0x000000081a007986 */ /* 0x0005e2000c10150a */
[----:B------:R-:W-:Y:S02]  /*bdd0*/  PRMT R40, R40, 0x7632, R40 ;  /* 0x0000763228287816 */ /* 0x000fe40000000028 */
[-C--:B0-----:R-:W-:Y:S01]  /*bde0*/  LEA R30, P6, R130, R202.reuse, 0x1 ;  /* 0x000000ca821e7211 */ /* 0x081fe200078c08ff */
[C---:B------:R-:W-:Y:S01]  /*bdf0*/  IMAD R82, R199.reuse, 0x4, R66 ;  /* 0x00000004c7527824 */ /* 0x040fe200078e0242 */
[----:B------:R-:W-:Y:S01]  /*be00*/  LEA.HI.X.SX32 R29, R124, R203, 0x1, P5 ;  /* 0x000000cb7c1d7211 */ /* 0x000fe200028f0eff */
[----:B------:R0:W-:Y:S01]  /*be10*/  STG.E.U16 desc[UR10][R6.64], R40 ;  /* 0x0000002806007986 */ /* 0x0001e2000c10150a */
[----:B------:R-:W-:Y:S01]  /*be20*/  PRMT R44, R44, 0x7632, R44 ;  /* 0x000076322c2c7816 */ /* 0x000fe2000000002c */
[----:B------:R-:W-:Y:S01]  /*be30*/  IMAD R84, R199, 0x4, R82 ;  /* 0x00000004c7547824 */ /* 0x000fe200078e0252 */
[----:B-1----:R-:W-:-:S02]  /*be40*/  LEA R24, P5, R122, R202, 0x1 ;  /* 0x000000ca7a187211 */ /* 0x002fc400078a08ff */
[----:B------:R-:W-:Y:S01]  /*be50*/  PRMT R52, R52, 0x7632, R52 ;  /* 0x0000763234347816 */ /* 0x000fe20000000034 */
[----:B------:R1:W-:Y:S01]  /*be60*/  STG.E.U16 desc[UR10][R28.64], R44 ;  /* 0x0000002c1c007986 */ /* 0x0003e2000c10150a */
[C---:B------:R-:W-:Y:S02]  /*be70*/  LEA R86, R199.reuse, R84, 0x2 ;  /* 0x00000054c7567211 */ /* 0x040fe400078e10ff */
[----:B--2---:R-:W-:Y:S02]  /*be80*/  PRMT R8, R20, 0x7632, R8 ;  /* 0x0000763214087816 */ /* 0x004fe40000000008 */
[-C--:B------:R-:W-:Y:S01]  /*be90*/  LEA.HI.X.SX32 R31, R130, R203.reuse, 0x1, P6 ;  /* 0x000000cb821f7211 */ /* 0x080fe200030f0eff */
[C---:B------:R-:W-:Y:S01]  /*bea0*/  IMAD R100, R199.reuse, 0x4, R86 ;  /* 0x00000004c7647824 */ /* 0x040fe200078e0256 */
[----:B------:R-:W-:Y:S02]  /*beb0*/  LEA.HI.X.SX32 R25, R122, R203, 0x1, P5 ;  /* 0x000000cb7a197211 */ /* 0x000fe400028f0eff */
[----:B------:R-:W-:Y:S01]  /*bec0*/  PRMT R48, R48, 0x7632, R48 ;  /* 0x0000763230307816 */ /* 0x000fe20000000030 */
[----:B------:R-:W-:Y:S01]  /*bed0*/  IMAD R104, R199, 0x4, R100 ;  /* 0x00000004c7687824 */ /* 0x000fe200078e0264 */
[-C--:B0-----:R-:W-:Y:S01]  /*bee0*/  LEA R6, P6, R128, R202.reuse, 0x1 ;  /* 0x000000ca80067211 */ /* 0x081fe200078c08ff */
[----:B------:R-:W-:Y:S01]  /*bef0*/  STG.E.U16 desc[UR10][R30.64], R52 ;  /* 0x000000341e007986 */ /* 0x000fe2000c10150a */
[----:B------:R-:W-:-:S02]  /*bf00*/  LEA R26, P5, R126, R202, 0x1 ;  /* 0x000000ca7e1a7211 */ /* 0x000fc400078a08ff */
[C---:B------:R-:W-:Y:S01]  /*bf10*/  LEA R108, R199.reuse, R104, 0x2 ;  /* 0x00000068c76c7211 */ /* 0x040fe200078e10ff */
[----:B------:R0:W-:Y:S01]  /*bf20*/  STG.E.U16 desc[UR10][R24.64], R48 ;  /* 0x0000003018007986 */ /* 0x0001e2000c10150a */
[-C--:B------:R-:W-:Y:S02]  /*bf30*/  LEA.HI.X.SX32 R7, R128, R203.reuse, 0x1, P6 ;  /* 0x000000cb80077211 */ /* 0x080fe400030f0eff */
[-C--:B------:R-:W-:Y:S01]  /*bf40*/  LEA.HI.X.SX32 R27, R126, R203.reuse, 0x1, P5 ;  /* 0x000000cb7e1b7211 */ /* 0x080fe200028f0eff */
[C---:B------:R-:W-:Y:S01]  /*bf50*/  IMAD R110, R199.reuse, 0x4, R108 ;  /* 0x00000004c76e7824 */ /* 0x040fe200078e026c */
[C---:B-1----:R-:W-:Y:S01]  /*bf60*/  LEA R28, P6, R138.reuse, R202, 0x1 ;  /* 0x000000ca8a1c7211 */ /* 0x042fe200078c08ff */
[----:B------:R1:W-:Y:S02]  /*bf70*/  STG.E.U16 desc[UR10][R6.64], R8 ;  /* 0x0000000806007986 */ /* 0x0003e4000c10150a */
[----:B------:R-:W-:Y:S01]  /*bf80*/  IMAD R112, R199, 0x4, R110 ;  /* 0x00000004c7707824 */ /* 0x000fe200078e026e */
[----:B------:R-:W-:-:S02]  /*bf90*/  LEA.HI.X.SX32 R29, R138, R203, 0x1, P6 ;  /* 0x000000cb8a1d7211 */ /* 0x000fc400030f0eff */
[----:B0-----:R-:W-:Y:S02]  /*bfa0*/  PRMT R25, R12, 0x7632, R25 ;  /* 0x000076320c197816 */ /* 0x001fe40000000019 */
[C---:B------:R-:W-:Y:S02]  /*bfb0*/  LEA R20, R199.reuse, R112, 0x2 ;  /* 0x00000070c7147211 */ /* 0x040fe400078e10ff */
[-C--:B------:R-:W-:Y:S02]  /*bfc0*/  LEA R24, P5, R132, R202.reuse, 0x1 ;  /* 0x000000ca84187211 */ /* 0x080fe400078a08ff */
[----:B-1----:R-:W-:Y:S01]  /*bfd0*/  PRMT R7, R16, 0x7632, R7 ;  /* 0x0000763210077816 */ /* 0x002fe20000000007 */
[----:B------:R-:W-:Y:S01]  /*bfe0*/  IMAD R114, R199, 0x4, R20 ;  /* 0x00000004c7727824 */ /* 0x000fe200078e0214 */
[----:B------:R-:W-:-:S03]  /*bff0*/  LEA R6, P6, R134, R202, 0x1 ;  /* 0x000000ca86067211 */ /* 0x000fc600078c08ff */
[C---:B------:R-:W-:Y:S01]  /*c000*/  IMAD R116, R199.reuse, 0x4, R114 ;  /* 0x00000004c7747824 */ /* 0x040fe200078e0272 */
[----:B------:R0:W-:Y:S04]  /*c010*/  STG.E.U16 desc[UR10][R26.64], R7 ;  /* 0x000000071a007986 */ /* 0x0001e8000c10150a */
[C---:B------:R-:W-:Y:S01]  /*c020*/  LEA R12, R199.reuse, R116, 0x2 ;  /* 0x00000074c70c7211 */ /* 0x040fe200078e10ff */
[----:B------:R1:W-:Y:S04]  /*c030*/  STG.E.U16 desc[UR10][R28.64], R25 ;  /* 0x000000191c007986 */ /* 0x0003e8000c10150a */
[----:B------:R-:W-:Y:S01]  /*c040*/  IMAD R16, R199, 0x4, R12 ;  /* 0x00000004c7107824 */ /* 0x000fe200078e020c */
[----:B0-----:R-:W-:-:S03]  /*c050*/  PRMT R27, R8, 0x7632, R27 ;  /* 0x00007632081b7816 */ /* 0x001fc6000000001b */
[C---:B------:R-:W-:Y:S01]  /*c060*/  IMAD R118, R199.reuse, 0x4, R16 ;  /* 0x00000004c7767824 */ /* 0x040fe200078e0210 */
[-C--:B------:R-:W-:Y:S02]  /*c070*/  LEA.HI.X.SX32 R7, R134, R203.reuse, 0x1, P6 ;  /* 0x000000cb86077211 */ /* 0x080fe400030f0eff */
[----:B------:R-:W-:Y:S02]  /*c080*/  LEA R26, P6, R142, R202, 0x1 ;  /* 0x000000ca8e1a7211 */ /* 0x000fe400078c08ff */
[C---:B------:R-:W-:Y:S02]  /*c090*/  LEA R8, R199.reuse, R118, 0x2 ;  /* 0x00000076c7087211 */ /* 0x040fe400078e10ff */
[----:B-1----:R-:W-:Y:S02]  /*c0a0*/  LEA.HI.X.SX32 R25, R132, R203, 0x1, P5 ;  /* 0x000000cb84197211 */ /* 0x002fe400028f0eff */
[----:B------:R-:W-:Y:S01]  /*c0b0*/  LEA R30, P5, R140, R202, 0x1 ;  /* 0x000000ca8c1e7211 */ /* 0x000fe200078a08ff */
[----:B------:R-:W-:-:S02]  /*c0c0*/  IMAD R120, R199, 0x4, R8 ;  /* 0x00000004c7787824 */ /* 0x000fc400078e0208 */
[----:B------:R0:W-:Y:S01]  /*c0d0*/  STG.E.U16 desc[UR10][R24.64], R27 ;  /* 0x0000001b18007986 */ /* 0x0001e2000c10150a */
[-C--:B------:R-:W-:Y:S01]  /*c0e0*/  LEA.HI.X.SX32 R31, R140, R203.reuse, 0x1, P5 ;  /* 0x000000cb8c1f7211 */ /* 0x080fe200028f0eff */
[C---:B------:R-:W-:Y:S01]  /*c0f0*/  IMAD R122, R199.reuse, 0x4, R120 ;  /* 0x00000004c77a7824 */ /* 0x040fe200078e0278 */
[C---:B------:R-:W-:Y:S01]  /*c100*/  LEA R28, P5, R144.reuse, R202, 0x1 ;  /* 0x000000ca901c7211 */ /* 0x040fe200078a08ff */
[----:B------:R1:W-:Y:S03]  /*c110*/  STG.E.U16 desc[UR10][R6.64], R41 ;  /* 0x0000002906007986 */ /* 0x0003e6000c10150a */
[----:B------:R-:W-:Y:S01]  /*c120*/  LEA R124, R199, R122, 0x2 ;  /* 0x0000007ac77c7211 */ /* 0x000fe200078e10ff */
[----:B------:R2:W-:Y:S01]  /*c130*/  STG.E.U16 desc[UR10][R30.64], R45 ;  /* 0x0000002d1e007986 */ /* 0x0005e2000c10150a */
[----:B------:R-:W-:-:S03]  /*c140*/  LEA.HI.X.SX32 R29, R144, R203, 0x1, P5 ;  /* 0x000000cb901d7211 */ /* 0x000fc600028f0eff */
[C---:B------:R-:W-:Y:S01]  /*c150*/  IMAD R126, R199.reuse, 0x4, R124 ;  /* 0x00000004c77e7824 */ /* 0x040fe200078e027c */
[-C--:B0-----:R-:W-:Y:S02]  /*c160*/  LEA.HI.X.SX32 R27, R142, R203.reuse, 0x1, P6 ;  /* 0x000000cb8e1b7211 */ /* 0x081fe400030f0eff */
[-C--:B------:R-:W-:Y:S01]  /*c170*/  LEA R32, P6, R146, R202.reuse, 0x1 ;  /* 0x000000ca92207211 */ /* 0x080fe200078c08ff */
[C---:B------:R-:W-:Y:S01]  /*c180*/  IMAD R128, R199.reuse, 0x4, R126 ;  /* 0x00000004c7807824 */ /* 0x040fe200078e027e */
[----:B------:R-:W-:Y:S01]  /*c190*/  LEA R24, P5, R148, R202, 0x1 ;  /* 0x000000ca94187211 */ /* 0x000fe200078a08ff */
[----:B------:R0:W-:Y:S01]  /*c1a0*/  STG.E.U16 desc[UR10][R26.64], R53 ;  /* 0x000000351a007986 */ /* 0x0001e2000c10150a */
[-C--:B------:R-:W-:Y:S02]  /*c1b0*/  LEA.HI.X.SX32 R33, R146, R203.reuse, 0x1, P6 ;  /* 0x000000cb92217211 */ /* 0x080fe400030f0eff */
[----:B------:R-:W-:Y:S01]  /*c1c0*/  LEA R130, R199, R128, 0x2 ;  /* 0x00000080c7827211 */ /* 0x000fe200078e10ff */
[----:B------:R3:W-:Y:S01]  /*c1d0*/  STG.E.U16 desc[UR10][R28.64], R49 ;  /* 0x000000311c007986 */ /* 0x0007e2000c10150a */
[----:B------:R-:W-:-:S02]  /*c1e0*/  LEA.HI.X.SX32 R25, R148, R203, 0x1, P5 ;  /* 0x000000cb94197211 */ /* 0x000fc400028f0eff */
[-C--:B-1----:R-:W-:Y:S01]  /*c1f0*/  LEA R6, P6, R150, R202.reuse, 0x1 ;  /* 0x000000ca96067211 */ /* 0x082fe200078c08ff */
[C---:B------:R-:W-:Y:S01]  /*c200*/  IMAD R132, R199.reuse, 0x4, R130 ;  /* 0x00000004c7847824 */ /* 0x040fe200078e0282 */
[-C--:B--2---:R-:W-:Y:S01]  /*c210*/  LEA R30, P5, R160, R202.reuse, 0x1 ;  /* 0x000000caa01e7211 */ /* 0x084fe200078a08ff */
[----:B------:R-:W-:Y:S01]  /*c220*/  STG.E.U16 desc[UR10][R32.64], R21 ;  /* 0x0000001520007986 */ /* 0x000fe2000c10150a */
[-C--:B------:R-:W-:Y:S01]  /*c230*/  LEA.HI.X.SX32 R7, R150, R203.reuse, 0x1, P6 ;  /* 0x000000cb96077211 */ /* 0x080fe200030f0eff */
[C---:B------:R-:W-:Y:S01]  /*c240*/  IMAD R134, R199.reuse, 0x4, R132 ;  /* 0x00000004c7867824 */ /* 0x040fe200078e0284 */
[----:B------:R-:W-:Y:S01]  /*c250*/  LEA.HI.X.SX32 R31, R160, R203, 0x1, P5 ;  /* 0x000000cba01f7211 */ /* 0x000fe200028f0eff */
[----:B------:R-:W-:Y:S01]  /*c260*/  STG.E.U16 desc[UR10][R24.64], R17 ;  /* 0x0000001118007986 */ /* 0x000fe2000c10150a */
[----:B0-----:R-:W-:Y:S02]  /*c270*/  LEA R26, P5, R158, R202, 0x1 ;  /* 0x000000ca9e1a7211 */ /* 0x001fe400078a08ff */
[----:B------:R-:W-:Y:S01]  /*c280*/  LEA R138, R199, R134, 0x2 ;  /* 0x00000086c78a7211 */ /* 0x000fe200078e10ff */
[----:B------:R0:W-:Y:S01]  /*c290*/  STG.E.U16 desc[UR10][R6.64], R13 ;  /* 0x0000000d06007986 */ /* 0x0001e2000c10150a */
[----:B---3--:R-:W-:-:S02]  /*c2a0*/  LEA R28, P6, R162, R202, 0x1 ;  /* 0x000000caa21c7211 */ /* 0x008fc400078c08ff */
[-C--:B------:R-:W-:Y:S01]  /*c2b0*/  LEA.HI.X.SX32 R27, R158, R203.reuse, 0x1, P5 ;  /* 0x000000cb9e1b7211 */ /* 0x080fe200028f0eff */
[----:B------:R-:W-:Y:S01]  /*c2c0*/  IMAD R140, R199, 0x4, R138 ;  /* 0x00000004c78c7824 */ /* 0x000fe200078e028a */
[----:B------:R-:W-:Y:S01]  /*c2d0*/  PRMT R41, R41, 0x7632, R41 ;  /* 0x0000763229297816 */ /* 0x000fe20000000029 */
[----:B------:R-:W-:Y:S01]  /*c2e0*/  STG.E.U16 desc[UR10][R30.64], R9 ;  /* 0x000000091e007986 */ /* 0x000fe2000c10150a */
[----:B------:R-:W-:Y:S01]  /*c2f0*/  LEA.HI.X.SX32 R29, R162, R203, 0x1, P6 ;  /* 0x000000cba21d7211 */ /* 0x000fe200030f0eff */
[----:B------:R-:W-:Y:S01]  /*c300*/  IMAD R142, R199, 0x4, R140 ;  /* 0x00000004c78e7824 */ /* 0x000fe200078e028c */
[-C--:B------:R-:W-:Y:S01]  /*c310*/  LEA R34, P6, R154, R202.reuse, 0x1 ;  /* 0x000000ca9a227211 */ /* 0x080fe200078c08ff */
[----:B------:R1:W-:Y:S01]  /*c320*/  STG.E.U16 desc[UR10][R26.64], R41 ;  /* 0x000000291a007986 */ /* 0x0003e2000c10150a */
[----:B------:R-:W-:Y:S02]  /*c330*/  PRMT R45, R45, 0x7632, R45 ;  /* 0x000076322d2d7816 */ /* 0x000fe4000000002d */
[----:B0-----:R-:W-:-:S02]  /*c340*/  LEA R6, P5, R152, R202, 0x1 ;  /* 0x000000ca98067211 */ /* 0x001fc400078a08ff */
[-C--:B------:R-:W-:Y:S01]  /*c350*/  LEA.HI.X.SX32 R35, R154, R203.reuse, 0x1, P6 ;  /* 0x000000cb9a237211 */ /* 0x080fe200030f0eff */
[----:B------:R0:W-:Y:S01]  /*c360*/  STG.E.U16 desc[UR10][R28.64], R45 ;  /* 0x0000002d1c007986 */ /* 0x0001e2000c10150a */
[-C--:B------:R-:W-:Y:S02]  /*c370*/  LEA.HI.X.SX32 R7, R152, R203.reuse, 0x1, P5 ;  /* 0x000000cb98077211 */ /* 0x080fe400028f0eff */
[----:B------:R-:W-:Y:S02]  /*c380*/  LEA R144, R199, R142, 0x2 ;  /* 0x0000008ec7907211 */ /* 0x000fe400078e10ff */
[----:B------:R-:W-:Y:S02]  /*c390*/  PRMT R53, R53, 0x7632, R53 ;  /* 0x0000763235357816 */ /* 0x000fe40000000035 */
[-C--:B-1----:R-:W-:Y:S01]  /*c3a0*/  LEA R26, P6, R156, R202.reuse, 0x1 ;  /* 0x000000ca9c1a7211 */ /* 0x082fe200078c08ff */
[----:B------:R-:W-:Y:S01]  /*c3b0*/  IMAD R146, R199, 0x4, R144 ;  /* 0x00000004c7927824 */ /* 0x000fe200078e0290 */
[----:B------:R-:W-:Y:S01]  /*c3c0*/  LEA R24, P5, R136, R202, 0x1 ;  /* 0x000000ca88187211 */ /* 0x000fe200078a08ff */
[----:B------:R-:W-:Y:S01]  /*c3d0*/  STG.E.U16 desc[UR10][R6.64], R53 ;  /* 0x0000003506007986 */ /* 0x000fe2000c10150a */
[----:B------:R-:W-:Y:S01]  /*c3e0*/  PRMT R17, R49, 0x7632, R17 ;  /* 0x0000763231117816 */ /* 0x000fe20000000011 */
[----:B------:R-:W-:Y:S01]  /*c3f0*/  IMAD R148, R199, 0x4, R146 ;  /* 0x00000004c7947824 */ /* 0x000fe200078e0292 */
[----:B------:R-:W-:-:S02]  /*c400*/  LEA.HI.X.SX32 R27, R156, R203, 0x1, P6 ;  /* 0x000000cb9c1b7211 */ /* 0x000fc400030f0eff */
[-C--:B------:R-:W-:Y:S01]  /*c410*/  LEA R30, P6, R62, R202.reuse, 0x1 ;  /* 0x000000ca3e1e7211 */ /* 0x080fe200078c08ff */
[----:B------:R1:W-:Y:S01]  /*c420*/  STG.E.U16 desc[UR10][R34.64], R17 ;  /* 0x0000001122007986 */ /* 0x0003e2000c10150a */
[-C--:B------:R-:W-:Y:S02]  /*c430*/  LEA.HI.X.SX32 R25, R136, R203.reuse, 0x1, P5 ;  /* 0x000000cb88197211 */ /* 0x080fe400028f0eff */
[-C--:B0-----:R-:W-:Y:S02]  /*c440*/  LEA R28, P5, R164, R202.reuse, 0x1 ;  /* 0x000000caa41c7211 */ /* 0x081fe400078a08ff */
[-C--:B------:R-:W-:Y:S02]  /*c450*/  LEA.HI.X.SX32 R31, R62, R203.reuse, 0x1, P6 ;  /* 0x000000cb3e1f7211 */ /* 0x080fe400030f0eff */
[----:B------:R-:W-:Y:S02]  /*c460*/  LEA.HI.X.SX32 R29, R164, R203, 0x1, P5 ;  /* 0x000000cba41d7211 */ /* 0x000fe400028f0eff */
[----:B------:R-:W-:-:S02]  /*c470*/  LEA R32, P5, R60, R202, 0x1 ;  /* 0x000000ca3c207211 */ /* 0x000fc400078a08ff */
[C---:B------:R-:W-:Y:S02]  /*c480*/  LEA R150, R199.reuse, R148, 0x2 ;  /* 0x00000094c7967211 */ /* 0x040fe400078e10ff */
[-C--:B-1----:R-:W-:Y:S02]  /*c490*/  LEA R34, P6, R76, R202.reuse, 0x1 ;  /* 0x000000ca4c227211 */ /* 0x082fe400078c08ff */
[-C--:B------:R-:W-:Y:S01]  /*c4a0*/  LEA.HI.X.SX32 R33, R60, R203.reuse, 0x1, P5 ;  /* 0x000000cb3c217211 */ /* 0x080fe200028f0eff */
[C---:B------:R-:W-:Y:S01]  /*c4b0*/  IMAD R136, R199.reuse, 0x4, R150 ;  /* 0x00000004c7887824 */ /* 0x040fe200078e0296 */
[----:B------:R-:W-:Y:S02]  /*c4c0*/  LEA.HI.X.SX32 R35, R76, R203, 0x1, P6 ;  /* 0x000000cb4c237211 */ /* 0x000fe400030f0eff */
[-C--:B------:R-:W-:Y:S01]  /*c4d0*/  LEA R38, P6, R92, R202.reuse, 0x1 ;  /* 0x000000ca5c267211 */ /* 0x080fe200078c08ff */
[----:B------:R-:W-:Y:S01]  /*c4e0*/  IMAD R152, R199, 0x4, R136 ;  /* 0x00000004c7987824 */ /* 0x000fe200078e0288 */
[----:B------:R-:W-:-:S02]  /*c4f0*/  LEA R36, P5, R106, R202, 0x1 ;  /* 0x000000ca6a247211 */ /* 0x000fc400078a08ff */
[-C--:B------:R-:W-:Y:S02]  /*c500*/  LEA.HI.X.SX32 R39, R92, R203.reuse, 0x1, P6 ;  /* 0x000000cb5c277211 */ /* 0x080fe400030f0eff */
[-C--:B------:R-:W-:Y:S02]  /*c510*/  LEA R44, P6, R98, R202.reuse, 0x1 ;  /* 0x000000ca622c7211 */ /* 0x080fe400078c08ff */
[-C--:B------:R-:W-:Y:S02]  /*c520*/  LEA.HI.X.SX32 R37, R106, R203.reuse, 0x1, P5 ;  /* 0x000000cb6a257211 */ /* 0x080fe400028f0eff */
[-C--:B------:R-:W-:Y:S02]  /*c530*/  LEA R40, P5, R94, R202.reuse, 0x1 ;  /* 0x000000ca5e287211 */ /* 0x080fe400078a08ff */
[----:B------:R-:W-:Y:S02]  /*c540*/  LEA.HI.X.SX32 R45, R98, R203, 0x1, P6 ;  /* 0x000000cb622d7211 */ /* 0x000fe400030f0eff */
[----:B------:R-:W-:-:S02]  /*c550*/  LEA R56, P6, R88, R202, 0x1 ;  /* 0x000000ca58387211 */ /* 0x000fc400078c08ff */
[-C--:B------:R-:W-:Y:S02]  /*c560*/  LEA.HI.X.SX32 R41, R94, R203.reuse, 0x1, P5 ;  /* 0x000000cb5e297211 */ /* 0x080fe400028f0eff */
[-C--:B------:R-:W-:Y:S02]  /*c570*/  LEA R52, P5, R90, R202.reuse, 0x1 ;  /* 0x000000ca5a347211 */ /* 0x080fe400078a08ff */
[-C--:B------:R-:W-:Y:S02]  /*c580*/  LEA.HI.X.SX32 R57, R88, R203.reuse, 0x1, P6 ;  /* 0x000000cb58397211 */ /* 0x080fe400030f0eff */
[----:B------:R-:W-:Y:S02]  /*c590*/  LEA R216, P6, R102, R202, 0x1 ;  /* 0x000000ca66d87211 */ /* 0x000fe400078c08ff */
[----:B------:R-:W-:Y:S02]  /*c5a0*/  LEA R154, R199, R152, 0x2 ;  /* 0x00000098c79a7211 */ /* 0x000fe400078e10ff */
[----:B------:R-:W-:-:S02]  /*c5b0*/  LEA.HI.X.SX32 R53, R90, R203, 0x1, P5 ;  /* 0x000000cb5a357211 */ /* 0x000fc400028f0eff */
[-C--:B------:R-:W-:Y:S01]  /*c5c0*/  LEA R58, P5, R96, R202.reuse, 0x1 ;  /* 0x000000ca603a7211 */ /* 0x080fe200078a08ff */
[C---:B------:R-:W-:Y:S01]  /*c5d0*/  IMAD R156, R199.reuse, 0x4, R154 ;  /* 0x00000004c79c7824 */ /* 0x040fe200078e029a */
[-C--:B------:R-:W-:Y:S02]  /*c5e0*/  LEA.HI.X.SX32 R217, R102, R203.reuse, 0x1, P6 ;  /* 0x000000cb66d97211 */ /* 0x080fe400030f0eff */
[-C--:B------:R-:W-:Y:S01]  /*c5f0*/  LEA R220, P6, R70, R202.reuse, 0x1 ;  /* 0x000000ca46dc7211 */ /* 0x080fe200078c08ff */
[----:B------:R-:W-:Y:S01]  /*c600*/  IMAD R158, R199, 0x4, R156 ;  /* 0x00000004c79e7824 */ /* 0x000fe200078e029c */
[-C--:B------:R-:W-:Y:S02]  /*c610*/  LEA.HI.X.SX32 R59, R96, R203.reuse, 0x1, P5 ;  /* 0x000000cb603b7211 */ /* 0x080fe400028f0eff */
[----:B------:R-:W-:Y:S02]  /*c620*/  LEA R218, P5, R78, R202, 0x1 ;  /* 0x000000ca4eda7211 */ /* 0x000fe400078a08ff */
[----:B------:R-:W-:-:S02]  /*c630*/  LEA.HI.X.SX32 R221, R70, R203, 0x1, P6 ;  /* 0x000000cb46dd7211 */ /* 0x000fc400030f0eff */
[-C--:B------:R-:W-:Y:S02]  /*c640*/  LEA R224, P6, R72, R202.reuse, 0x1 ;  /* 0x000000ca48e07211 */ /* 0x080fe400078c08ff */
[-C--:B------:R-:W-:Y:S02]  /*c650*/  LEA.HI.X.SX32 R219, R78, R203.reuse, 0x1, P5 ;  /* 0x000000cb4edb7211 */ /* 0x080fe400028f0eff */
[----:B------:R-:W-:Y:S02]  /*c660*/  LEA R222, P5, R68, R202, 0x1 ;  /* 0x000000ca44de7211 */ /* 0x000fe400078a08ff */
[----:B------:R-:W-:Y:S02]  /*c670*/  LEA.HI.X.SX32 R225, R72, R203, 0x1, P6 ;  /* 0x000000cb48e17211 */ /* 0x000fe400030f0eff */
[----:B------:R-:W-:Y:S02]  /*c680*/  LEA R160, R199, R158, 0x2 ;  /* 0x0000009ec7a07211 */ /* 0x000fe400078e10ff */
[----:B------:R-:W-:-:S02]  /*c690*/  LEA R228, P6, R80, R202, 0x1 ;  /* 0x000000ca50e47211 */ /* 0x000fc400078c08ff */
[-C--:B------:R-:W-:Y:S01]  /*c6a0*/  LEA.HI.X.SX32 R223, R68, R203.reuse, 0x1, P5 ;  /* 0x000000cb44df7211 */ /* 0x080fe200028f0eff */
[C---:B------:R-:W-:Y:S01]  /*c6b0*/  IMAD R162, R199.reuse, 0x4, R160 ;  /* 0x00000004c7a27824 */ /* 0x040fe200078e02a0 */
[-C--:B------:R-:W-:Y:S02]  /*c6c0*/  LEA R226, P5, R74, R202.reuse, 0x1 ;  /* 0x000000ca4ae27211 */ /* 0x080fe400078a08ff */
[-C--:B------:R-:W-:Y:S01]  /*c6d0*/  LEA.HI.X.SX32 R229, R80, R203.reuse, 0x1, P6 ;  /* 0x000000cb50e57211 */ /* 0x080fe200030f0eff */
[----:B------:R-:W-:Y:S01]  /*c6e0*/  IMAD R164, R199, 0x4, R162 ;  /* 0x00000004c7a47824 */ /* 0x000fe200078e02a2 */
        /* <DEDUP_REMOVED lines=47> */
[-C--:B------:R-:W-:Y:S02]  /*c9e0*/  LEA R82, P5, R122, R202.reuse, 0x1 ;  /* 0x000000ca7a527211 */ /* 0x080fe400078a08ff */
[----:B------:R-:W-:Y:S02]  /*c9f0*/  LEA.HI.X.SX32 R85, R124, R203, 0x1, P6 ;  /* 0x000000cb7c557211 */ /* 0x000fe400030f0eff */
[----:B------:R-:W-:Y:S02]  /*ca00*/  LEA R88, P6, R128, R202, 0x1 ;  /* 0x000000ca80587211 */ /* 0x000fe400078c08ff */
[----:B------:R-:W-:-:S02]  /*ca10*/  LEA R16, R199, R12, 0x2 ;  /* 0x0000000cc7107211 */ /* 0x000fc400078e10ff */
[-C--:B------:R-:W-:Y:S02]  /*ca20*/  LEA.HI.X.SX32 R83, R122, R203.reuse, 0x1, P5 ;  /* 0x000000cb7a537211 */ /* 0x080fe400028f0eff */
[-C--:B------:R-:W-:Y:S01]  /*ca30*/  LEA R86, P5, R126, R202.reuse, 0x1 ;  /* 0x000000ca7e567211 */ /* 0x080fe200078a08ff */
[C---:B------:R-:W-:Y:S01]  /*ca40*/  IMAD R8, R199.reuse, 0x4, R16 ;  /* 0x00000004c7087824 */ /* 0x040fe200078e0210 */
[-C--:B------:R-:W-:Y:S02]  /*ca50*/  LEA.HI.X.SX32 R89, R128, R203.reuse, 0x1, P6 ;  /* 0x000000cb80597211 */ /* 0x080fe400030f0eff */
[-C--:B------:R-:W-:Y:S01]  /*ca60*/  LEA R92, P6, R132, R202.reuse, 0x1 ;  /* 0x000000ca845c7211 */ /* 0x080fe200078c08ff */
[----:B------:R-:W-:Y:S01]  /*ca70*/  IMAD R180, R199, 0x4, R8 ;  /* 0x00000004c7b47824 */ /* 0x000fe200078e0208 */
[----:B------:R-:W-:Y:S02]  /*ca80*/  LEA.HI.X.SX32 R87, R126, R203, 0x1, P5 ;  /* 0x000000cb7e577211 */ /* 0x000fe400028f0eff */
[----:B------:R-:W-:-:S02]  /*ca90*/  LEA R90, P5, R130, R202, 0x1 ;  /* 0x000000ca825a7211 */ /* 0x000fc400078a08ff */
[-C--:B------:R-:W-:Y:S02]  /*caa0*/  LEA.HI.X.SX32 R93, R132, R203.reuse, 0x1, P6 ;  /* 0x000000cb845d7211 */ /* 0x080fe400030f0eff */
[-C--:B------:R-:W-:Y:S02]  /*cab0*/  LEA R96, P6, R138, R202.reuse, 0x1 ;  /* 0x000000ca8a607211 */ /* 0x080fe400078c08ff */
[-C--:B------:R-:W-:Y:S02]  /*cac0*/  LEA.HI.X.SX32 R91, R130, R203.reuse, 0x1, P5 ;  /* 0x000000cb825b7211 */ /* 0x080fe400028f0eff */
[----:B------:R-:W-:Y:S02]  /*cad0*/  LEA R94, P5, R134, R202, 0x1 ;  /* 0x000000ca865e7211 */ /* 0x000fe400078a08ff */
[----:B------:R-:W-:Y:S02]  /*cae0*/  LEA.HI.X.SX32 R97, R138, R203, 0x1, P6 ;  /* 0x000000cb8a617211 */ /* 0x000fe400030f0eff */
[----:B------:R-:W-:-:S02]  /*caf0*/  LEA R182, R199, R180, 0x2 ;  /* 0x000000b4c7b67211 */ /* 0x000fc400078e10ff */
[-C--:B------:R-:W-:Y:S02]  /*cb00*/  LEA R100, P6, R142, R202.reuse, 0x1 ;  /* 0x000000ca8e647211 */ /* 0x080fe400078c08ff */
[-C--:B------:R-:W-:Y:S01]  /*cb10*/  LEA.HI.X.SX32 R95, R134, R203.reuse, 0x1, P5 ;  /* 0x000000cb865f7211 */ /* 0x080fe200028f0eff */
[C---:B------:R-:W-:Y:S01]  /*cb20*/  IMAD R184, R199.reuse, 0x4, R182 ;  /* 0x00000004c7b87824 */ /* 0x040fe200078e02b6 */
[-C--:B------:R-:W-:Y:S02]  /*cb30*/  LEA R98, P5, R140, R202.reuse, 0x1 ;  /* 0x000000ca8c627211 */ /* 0x080fe400078a08ff */
[-C--:B------:R-:W-:Y:S01]  /*cb40*/  LEA.HI.X.SX32 R101, R142, R203.reuse, 0x1, P6 ;  /* 0x000000cb8e657211 */ /* 0x080fe200030f0eff */
[----:B------:R-:W-:Y:S01]  /*cb50*/  IMAD R186, R199, 0x4, R184 ;  /* 0x00000004c7ba7824 */ /* 0x000fe200078e02b8 */
        /* <DEDUP_REMOVED lines=47> */
[-C--:B------:R-:W-:Y:S02]  /*ce50*/  LEA R138, P5, R178, R202.reuse, 0x1 ;  /* 0x000000cab28a7211 */ /* 0x080fe400078a08ff */
[----:B------:R-:W-:Y:S02]  /*ce60*/  LEA.HI.X.SX32 R141, R20, R203, 0x1, P6 ;  /* 0x000000cb148d7211 */ /* 0x000fe400030f0eff */
[----:B------:R-:W-:-:S02]  /*ce70*/  LEA R144, P6, R16, R202, 0x1 ;  /* 0x000000ca10907211 */ /* 0x000fc400078c08ff */
[C---:B------:R-:W-:Y:S02]  /*ce80*/  LEA R240, R199.reuse, R238, 0x2 ;  /* 0x000000eec7f07211 */ /* 0x040fe400078e10ff */
[-C--:B------:R-:W-:Y:S02]  /*ce90*/  LEA.HI.X.SX32 R139, R178, R203.reuse, 0x1, P5 ;  /* 0x000000cbb28b7211 */ /* 0x080fe400028f0eff */
[-C--:B------:R-:W-:Y:S01]  /*cea0*/  LEA R142, P5, R12, R202.reuse, 0x1 ;  /* 0x000000ca0c8e7211 */ /* 0x080fe200078a08ff */
[C---:B------:R-:W-:Y:S01]  /*ceb0*/  IMAD R20, R199.reuse, 0x4, R240 ;  /* 0x00000004c7147824 */ /* 0x040fe200078e02f0 */
[-C--:B------:R-:W-:Y:S02]  /*cec0*/  LEA.HI.X.SX32 R145, R16, R203.reuse, 0x1, P6 ;  /* 0x000000cb10917211 */ /* 0x080fe400030f0eff */
[-C--:B------:R-:W-:Y:S02]  /*ced0*/  LEA R148, P6, R180, R202.reuse, 0x1 ;  /* 0x000000cab4947211 */ /* 0x080fe400078c08ff */
[----:B------:R-:W-:Y:S01]  /*cee0*/  LEA.HI.X.SX32 R143, R12, R203, 0x1, P5 ;  /* 0x000000cb0c8f7211 */ /* 0x000fe200028f0eff */
[----:B------:R-:W-:Y:S01]  /*cef0*/  IMAD R12, R199, 0x4, R20 ;  /* 0x00000004c70c7824 */ /* 0x000fe200078e0214 */
        /* <DEDUP_REMOVED lines=65> */
[-C--:B------:R-:W-:Y:S02]  /*d310*/  LEA R198, P5, R12, R202.reuse, 0x1 ;  /* 0x000000ca0cc67211 */ /* 0x080fe400078a08ff */
[-C--:B------:R-:W-:Y:S02]  /*d320*/  LEA.HI.X.SX32 R201, R16, R203.reuse, 0x1, P6 ;  /* 0x000000cb10c97211 */ /* 0x080fe400030f0eff */
[----:B------:R-:W-:Y:S02]  /*d330*/  LEA R20, P6, R8, R202, 0x1 ;  /* 0x000000ca08147211 */ /* 0x000fe400078c08ff */
[----:B------:R-:W-:Y:S02]  /*d340*/  PRMT R13, R17, 0x7632, R13 ;  /* 0x00007632110d7816 */ /* 0x000fe4000000000d */
[----:B------:R-:W-:-:S02]  /*d350*/  LEA.HI.X.SX32 R199, R12, R203, 0x1, P5 ;  /* 0x000000cb0cc77211 */ /* 0x000fc400028f0eff */
[----:B------:R-:W-:Y:S02]  /*d360*/  PRMT R12, R21, 0x7632, R12 ;  /* 0x00007632150c7816 */ /* 0x000fe4000000000c */
[----:B------:R-:W-:Y:S02]  /*d370*/  LEA.HI.X.SX32 R21, R8, R203, 0x1, P6 ;  /* 0x000000cb08157211 */ /* 0x000fe400030f0eff */
[----:B------:R-:W-:Y:S01]  /*d380*/  PRMT R8, R13, 0x7632, R8 ;  /* 0x000076320d087816 */ /* 0x000fe20000000008 */
[----:B------:R0:W-:Y:S01]  /*d390*/  STG.E.U16 desc[UR10][R24.64], R12 ;  /* 0x0000000c18007986 */ /* 0x0001e2000c10150a */
[----:B------:R-:W-:Y:S02]  /*d3a0*/  PRMT R9, R9, 0x7632, R9 ;  /* 0x0000763209097816 */ /* 0x000fe40000000009 */
[----:B------:R-:W-:Y:S01]  /*d3b0*/  PRMT R16, R11, 0x7632, R16 ;  /* 0x000076320b107816 */ /* 0x000fe20000000010 */
[----:B------:R1:W-:Y:S01]  /*d3c0*/  STG.E.U16 desc[UR10][R26.64], R13 ;  /* 0x0000000d1a007986 */ /* 0x0003e2000c10150a */
[----:B------:R-:W-:-:S03]  /*d3d0*/  LEA R202, P5, R236, R202, 0x1 ;  /* 0x000000caecca7211 */ /* 0x000fc600078a08ff */
[----:B------:R2:W-:Y:S01]  /*d3e0*/  STG.E.U16 desc[UR10][R28.64], R8 ;  /* 0x000000081c007986 */ /* 0x0005e2000c10150a */
[----:B------:R-:W-:-:S03]  /*d3f0*/  LEA.HI.X.SX32 R203, R236, R203, 0x1, P5 ;  /* 0x000000cbeccb7211 */ /* 0x000fc600028f0eff */
[----:B------:R3:W-:Y:S01]  /*d400*/  STG.E.U16 desc[UR10][R30.64], R9 ;  /* 0x000000091e007986 */ /* 0x0007e2000c10150a */
[----:B0-----:R-:W-:-:S03]  /*d410*/  PRMT R12, R50, 0x7632, R12 ;  /* 0x00007632320c7816 */ /* 0x001fc6000000000c */
[----:B------:R-:W-:Y:S01]  /*d420*/  STG.E.U16 desc[UR10][R32.64], R42 ;  /* 0x0000002a20007986 */ /* 0x000fe2000c10150a */
[----:B-1----:R-:W-:-:S03]  /*d430*/  PRMT R13, R51, 0x7632, R13 ;  /* 0x00007632330d7816 */ /* 0x002fc6000000000d */
[----:B------:R-:W-:Y:S01]  /*d440*/  STG.E.U16 desc[UR10][R34.64], R46 ;  /* 0x0000002e22007986 */ /* 0x000fe2000c10150a */
[----:B--2---:R-:W-:Y:S02]  /*d450*/  PRMT R29, R42, 0x7632, R29 ;  /* 0x000076322a1d7816 */ /* 0x004fe4000000001d */
[----:B------:R-:W-:Y:S01]  /*d460*/  PRMT R8, R46, 0x7632, R8 ;  /* 0x000076322e087816 */ /* 0x000fe20000000008 */
[----:B------:R-:W-:Y:S01]  /*d470*/  STG.E.U16 desc[UR10][R36.64], R54 ;  /* 0x0000003624007986 */ /* 0x000fe2000c10150a */
[----:B---3--:R-:W-:-:S03]  /*d480*/  PRMT R9, R54, 0x7632, R9 ;  /* 0x0000763236097816 */ /* 0x008fc60000000009 */
[----:B------:R-:W-:Y:S04]  /*d490*/  STG.E.U16 desc[UR10][R38.64], R50 ;  /* 0x0000003226007986 */ /* 0x000fe8000c10150a */
[----:B------:R0:W-:Y:S04]  /*d4a0*/  STG.E.U16 desc[UR10][R40.64], R22 ;  /* 0x0000001628007986 */ /* 0x0001e8000c10150a */
[----:B------:R1:W-:Y:S04]  /*d4b0*/  STG.E.U16 desc[UR10][R44.64], R18 ;  /* 0x000000122c007986 */ /* 0x0003e8000c10150a */
[----:B------:R2:W-:Y:S04]  /*d4c0*/  STG.E.U16 desc[UR10][R52.64], R14 ;  /* 0x0000000e34007986 */ /* 0x0005e8000c10150a */
[----:B------:R3:W-:Y:S01]  /*d4d0*/  STG.E.U16 desc[UR10][R56.64], R10 ;  /* 0x0000000a38007986 */ /* 0x0007e2000c10150a */
[----:B0-----:R-:W-:-:S03]  /*d4e0*/  PRMT R22, R22, 0x7632, R22 ;  /* 0x0000763216167816 */ /* 0x001fc60000000016 */
[----:B------:R-:W-:Y:S01]  /*d4f0*/  STG.E.U16 desc[UR10][R58.64], R29 ;  /* 0x0000001d3a007986 */ /* 0x000fe2000c10150a */
[----:B-1----:R-:W-:-:S03]  /*d500*/  PRMT R18, R18, 0x7632, R18 ;  /* 0x0000763212127816 */ /* 0x002fc60000000012 */
[----:B------:R0:W-:Y:S01]  /*d510*/  STG.E.U16 desc[UR10][R216.64], R8 ;  /* 0x00000008d8007986 */ /* 0x0001e2000c10150a */
[----:B--2---:R-:W-:-:S03]  /*d520*/  PRMT R14, R14, 0x7632, R14 ;  /* 0x000076320e0e7816 */ /* 0x004fc6000000000e */
[----:B------:R1:W-:Y:S01]  /*d530*/  STG.E.U16 desc[UR10][R218.64], R9 ;  /* 0x00000009da007986 */ /* 0x0003e2000c10150a */
[----:B---3--:R-:W-:-:S03]  /*d540*/  PRMT R10, R10, 0x7632, R10 ;  /* 0x000076320a0a7816 */ /* 0x008fc6000000000a */
[----:B------:R2:W-:Y:S04]  /*d550*/  STG.E.U16 desc[UR10][R220.64], R12 ;  /* 0x0000000cdc007986 */ /* 0x0005e8000c10150a */
[----:B------:R-:W-:Y:S01]  /*d560*/  STG.E.U16 desc[UR10][R222.64], R22 ;  /* 0x00000016de007986 */ /* 0x000fe2000c10150a */
[----:B0-----:R-:W-:-:S03]  /*d570*/  PRMT R8, R43, 0x7632, R8 ;  /* 0x000076322b087816 */ /* 0x001fc60000000008 */
[----:B------:R-:W-:Y:S01]  /*d580*/  STG.E.U16 desc[UR10][R224.64], R18 ;  /* 0x00000012e0007986 */ /* 0x000fe2000c10150a */
[----:B-1----:R-:W-:-:S03]  /*d590*/  PRMT R9, R47, 0x7632, R9 ;  /* 0x000076322f097816 */ /* 0x002fc60000000009 */
[----:B------:R-:W0:Y:S01]  /*d5a0*/  LDS.128 R24, [R5+UR6] ;  /* 0x0000000605187984 */ /* 0x000e220008000c00 */
[----:B--2---:R-:W-:-:S03]  /*d5b0*/  PRMT R12, R55, 0x7632, R12 ;  /* 0x00007632370c7816 */ /* 0x004fc6000000000c */
[----:B------:R1:W-:Y:S04]  /*d5c0*/  STG.E.U16 desc[UR10][R226.64], R14 ;  /* 0x0000000ee2007986 */ /* 0x0003e8000c10150a */
[----:B------:R-:W-:Y:S04]  /*d5d0*/  LDS.128 R28, [R212+UR6] ;  /* 0x00000006d41c7984 */ /* 0x000fe80008000c00 */
[----:B------:R2:W-:Y:S04]  /*d5e0*/  STG.E.U16 desc[UR10][R228.64], R10 ;  /* 0x0000000ae4007986 */ /* 0x0005e8000c10150a */
[----:B------:R-:W-:Y:S01]  /*d5f0*/  LDS.128 R32, [R5+UR6+0x400] ;  /* 0x0004000605207984 */ /* 0x000fe20008000c00 */
[----:B-1----:R-:W-:-:S03]  /*d600*/  PRMT R14, R19, 0x7632, R14 ;  /* 0x00007632130e7816 */ /* 0x002fc6000000000e */
[----:B------:R-:W-:Y:S04]  /*d610*/  STG.E.U16 desc[UR10][R230.64], R43 ;  /* 0x0000002be6007986 */ /* 0x000fe8000c10150a */
[----:B------:R-:W1:Y:S01]  /*d620*/  LDS.128 R36, [R212+UR6+0x400] ;  /* 0x00040006d4247984 */ /* 0x000e620008000c00 */
[----:B--2---:R-:W-:-:S03]  /*d630*/  PRMT R10, R23, 0x7632, R10 ;  /* 0x00007632170a7816 */ /* 0x004fc6000000000a */
[----:B------:R-:W-:Y:S04]  /*d640*/  STG.E.U16 desc[UR10][R232.64], R47 ;  /* 0x0000002fe8007986 */ /* 0x000fe8000c10150a */
[----:B------:R-:W2:Y:S04]  /*d650*/  LDS.128 R40, [R5+UR6+0x800] ;  /* 0x0008000605287984 */ /* 0x000ea80008000c00 */
[----:B------:R-:W-:Y:S04]  /*d660*/  STG.E.U16 desc[UR10][R234.64], R55 ;  /* 0x00000037ea007986 */ /* 0x000fe8000c10150a */
[----:B------:R-:W3:Y:S04]  /*d670*/  LDS.128 R44, [R212+UR6+0x800] ;  /* 0x00080006d42c7984 */ /* 0x000ee80008000c00 */
[----:B------:R0:W4:Y:S04]  /*d680*/  LDS.128 R52, [R5+UR6+0xc00] ;  /* 0x000c000605347984 */ /* 0x0001280008000c00 */
[----:B------:R-:W5:Y:S04]  /*d690*/  LDS.128 R56, [R212+UR6+0xc00] ;  /* 0x000c0006d4387984 */ /* 0x000f680008000c00 */
[----:B------:R-:W-:Y:S01]  /*d6a0*/  STG.E.U16 desc[UR10][R214.64], R51 ;  /* 0x00000033d6007986 */ /* 0x000fe2000c10150a */
[----:B0-----:R-:W-:-:S03]  /*d6b0*/  PRMT R5, R24, 0x7632, R5 ;  /* 0x0000763218057816 */ /* 0x001fc60000000005 */
[----:B------:R-:W-:Y:S04]  /*d6c0*/  STG.E.U16 desc[UR10][R210.64], R23 ;  /* 0x00000017d2007986 */ /* 0x000fe8000c10150a */
[----:B------:R0:W-:Y:S04]  /*d6d0*/  STG.E.U16 desc[UR10][R6.64], R19 ;  /* 0x0000001306007986 */ /* 0x0001e8000c10150a */
[----:B------:R2:W-:Y:S01]  /*d6e0*/  STG.E.U16 desc[UR10][R48.64], R15 ;  /* 0x0000000f30007986 */ /* 0x0005e2000c10150a */
[----:B-1----:R-:W-:-:S03]  /*d6f0*/  PRMT R50, R36, 0x7632, R50 ;  /* 0x0000763224327816 */ /* 0x002fc60000000032 */
[----:B------:R-:W-:Y:S04]  /*d700*/  STG.E.U16 desc[UR10][R60.64], R11 ;  /* 0x0000000b3c007986 */ /* 0x000fe8000c10150a */
[----:B------:R1:W-:Y:S01]  /*d710*/  STG.E.U16 desc[UR10][R62.64], R8 ;  /* 0x000000083e007986 */ /* 0x0003e2000c10150a */
[----:B0-----:R-:W-:Y:S02]  /*d720*/  PRMT R7, R15, 0x7632, R7 ;  /* 0x000076320f077816 */ /* 0x001fe40000000007 */
[----:B--2---:R-:W-:Y:S01]  /*d730*/  PRMT R51, R40, 0x7632, R51 ;  /* 0x0000763228337816 */ /* 0x004fe20000000033 */
[----:B------:R0:W-:Y:S01]  /*d740*/  STG.E.U16 desc[UR10][R64.64], R9 ;  /* 0x0000000940007986 */ /* 0x0001e2000c10150a */
[----:B------:R-:W-:Y:S02]  /*d750*/  PRMT R48, R28, 0x7632, R48 ;  /* 0x000076321c307816 */ /* 0x000fe40000000030 */
[----:B------:R-:W-:Y:S01]  /*d760*/  PRMT R49, R32, 0x7632, R49 ;  /* 0x0000763220317816 */ /* 0x000fe20000000031 */
[----:B------:R2:W-:Y:S04]  /*d770*/  STG.E.U16 desc[UR10][R66.64], R12 ;  /* 0x0000000c42007986 */ /* 0x0005e8000c10150a */
[----:B------:R3:W-:Y:S01]  /*d780*/  STG.E.U16 desc[UR10][R68.64], R13 ;  /* 0x0000000d44007986 */ /* 0x0007e2000c10150a */
[----:B-1----:R-:W-:Y:S01]  /*d790*/  PRMT R63, R25, 0x7632, R63 ;  /* 0x00007632193f7816 */ /* 0x002fe2000000003f */
[----:B------:R-:W-:-:S02]  /*d7a0*/  FFMA R8, R209, 0.69314718246459960938, R0 ;  /* 0x3f317218d1087823 */ /* 0x000fc40000000000 */
[----:B------:R5:W-:Y:S01]  /*d7b0*/  STG.E.U16 desc[UR10][R70.64], R10 ;  /* 0x0000000a46007986 */ /* 0x000be2000c10150a */
[----:B0-----:R-:W-:Y:S02]  /*d7c0*/  PRMT R64, R29, 0x7632, R64 ;  /* 0x000076321d407816 */ /* 0x001fe40000000040 */
[----:B------:R-:W-:Y:S01]  /*d7d0*/  PRMT R65, R33, 0x7632, R65 ;  /* 0x0000763221417816 */ /* 0x000fe20000000041 */
[----:B------:R0:W-:Y:S01]  /*d7e0*/  STG.E.U16 desc[UR10][R72.64], R14 ;  /* 0x0000000e48007986 */ /* 0x0001e2000c10150a */
[----:B--2---:R-:W-:Y:S02]  /*d7f0*/  PRMT R66, R37, 0x7632, R66 ;  /* 0x0000763225427816 */ /* 0x004fe40000000042 */
[----:B------:R-:W-:Y:S01]  /*d800*/  PRMT R67, R41, 0x7632, R67 ;  /* 0x0000763229437816 */ /* 0x000fe20000000043 */
[----:B------:R1:W-:Y:S01]  /*d810*/  STG.E.U16 desc[UR10][R74.64], R7 ;  /* 0x000000074a007986 */ /* 0x0003e2000c10150a */
[----:B---3--:R-:W-:Y:S01]  /*d820*/  PRMT R68, R45, 0x7632, R68 ;  /* 0x000076322d447816 */ /* 0x008fe20000000044 */
[----:B------:R-:W2:Y:S01]  /*d830*/  LDC.64 R12, c[0x0][0x3a0] ;  /* 0x0000e800ff0c7b82 */ /* 0x000ea20000000a00 */
[----:B----4-:R-:W-:Y:S01]  /*d840*/  PRMT R69, R53, 0x7632, R69 ;  /* 0x0000763235457816 */ /* 0x010fe20000000045 */
[----:B------:R-:W-:Y:S01]  /*d850*/  STG.E.U16 desc[UR10][R76.64], R16 ;  /* 0x000000104c007986 */ /* 0x000fe2000c10150a */
[----:B-----5:R-:W-:-:S03]  /*d860*/  PRMT R70, R57, 0x7632, R70 ;  /* 0x0000763239467816 */ /* 0x020fc60000000046 */
[----:B------:R3:W-:Y:S01]  /*d870*/  STG.E.U16 desc[UR10][R78.64], R24 ;  /* 0x000000184e007986 */ /* 0x0007e2000c10150a */
[----:B0-----:R-:W-:-:S03]  /*d880*/  PRMT R14, R59, 0x7632, R14 ;  /* 0x000076323b0e7816 */ /* 0x001fc6000000000e */
[----:B------:R0:W-:Y:S01]  /*d890*/  STG.E.U16 desc[UR10][R80.64], R28 ;  /* 0x0000001c50007986 */ /* 0x0001e2000c10150a */
[----:B-1----:R-:W-:-:S03]  /*d8a0*/  FSEL R7, R206, -INF , P1 ;  /* 0xff800000ce077808 */ /* 0x002fc60000800000 */
[----:B------:R1:W-:Y:S02]  /*d8b0*/  STG.E.U16 desc[UR10][R82.64], R32 ;  /* 0x0000002052007986 */ /* 0x0003e4000c10150a */
[----:B------:R-:W-:Y:S02]  /*d8c0*/  FFMA R11, R7, 0.69314718246459960938, R4 ;  /* 0x3f317218070b7823 */ /* 0x000fe40000000004 */
[----:B------:R4:W-:Y:S01]  /*d8d0*/  STG.E.U16 desc[UR10][R84.64], R36 ;  /* 0x0000002454007986 */ /* 0x0009e2000c10150a */
[----:B---3--:R-:W-:-:S03]  /*d8e0*/  PRMT R79, R26, 0x7632, R79 ;  /* 0x000076321a4f7816 */ /* 0x008fc6000000004f */
[----:B------:R3:W-:Y:S01]  /*d8f0*/  STG.E.U16 desc[UR10][R86.64], R40 ;  /* 0x0000002856007986 */ /* 0x0007e2000c10150a */
[----:B0-----:R-:W-:Y:S02]  /*d900*/  PRMT R80, R30, 0x7632, R80 ;  /* 0x000076321e507816 */ /* 0x001fe40000000050 */
[----:B------:R-:W-:Y:S01]  /*d910*/  PRMT R81, R34, 0x7632, R81 ;  /* 0x0000763222517816 */ /* 0x000fe20000000051 */
[----:B------:R-:W-:Y:S01]  /*d920*/  STG.E.U16 desc[UR10][R88.64], R44 ;  /* 0x0000002c58007986 */ /* 0x000fe2000c10150a */
[----:B-1----:R-:W-:Y:S02]  /*d930*/  PRMT R82, R38, 0x7632, R82 ;  /* 0x0000763226527816 */ /* 0x002fe40000000052 */
[----:B------:R-:W-:Y:S01]  /*d940*/  PRMT R83, R42, 0x7632, R83 ;  /* 0x000076322a537816 */ /* 0x000fe20000000053 */
[----:B------:R0:W-:Y:S01]  /*d950*/  STG.E.U16 desc[UR10][R90.64], R52 ;  /* 0x000000345a007986 */ /* 0x0001e2000c10150a */
[----:B----4-:R-:W-:Y:S02]  /*d960*/  PRMT R84, R46, 0x7632, R84 ;  /* 0x000076322e547816 */ /* 0x010fe40000000054 */
[----:B------:R-:W-:Y:S01]  /*d970*/  PRMT R85, R54, 0x7632, R85 ;  /* 0x0000763236557816 */ /* 0x000fe20000000055 */
[----:B------:R1:W-:Y:S01]  /*d980*/  STG.E.U16 desc[UR10][R92.64], R56 ;  /* 0x000000385c007986 */ /* 0x0003e2000c10150a */
[----:B---3--:R-:W-:-:S03]  /*d990*/  PRMT R86, R58, 0x7632, R86 ;  /* 0x000076323a567816 */ /* 0x008fc60000000056 */
[----:B------:R3:W-:Y:S01]  /*d9a0*/  STG.E.U16 desc[UR10][R94.64], R5 ;  /* 0x000000055e007986 */ /* 0x0007e2000c10150a */
[----:B0-----:R-:W-:-:S03]  /*d9b0*/  PRMT R52, R44, 0x7632, R52 ;  /* 0x000076322c347816 */ /* 0x001fc60000000034 */
[----:B------:R0:W-:Y:S01]  /*d9c0*/  STG.E.U16 desc[UR10][R96.64], R48 ;  /* 0x0000003060007986 */ /* 0x0001e2000c10150a */
[----:B------:R-:W-:-:S03]  /*d9d0*/  PRMT R6, R52, 0x7632, R6 ;  /* 0x0000763234067816 */ /* 0x000fc60000000006 */
[----:B------:R4:W-:Y:S01]  /*d9e0*/  STG.E.U16 desc[UR10][R98.64], R49 ;  /* 0x0000003162007986 */ /* 0x0009e2000c10150a */
[----:B-1----:R-:W-:Y:S02]  /*d9f0*/  PRMT R56, R56, 0x7632, R56 ;  /* 0x0000763238387816 */ /* 0x002fe40000000038 */
[----:B---3--:R-:W-:Y:S01]  /*da00*/  PRMT R95, R27, 0x7632, R95 ;  /* 0x000076321b5f7816 */ /* 0x008fe2000000005f */
[----:B------:R1:W-:Y:S01]  /*da10*/  STG.E.U16 desc[UR10][R100.64], R50 ;  /* 0x0000003264007986 */ /* 0x0003e2000c10150a */
[----:B------:R-:W-:-:S03]  /*da20*/  FSEL R5, R208, -INF , P3 ;  /* 0xff800000d0057808 */ /* 0x000fc60001800000 */
[----:B------:R-:W-:Y:S01]  /*da30*/  STG.E.U16 desc[UR10][R102.64], R51 ;  /* 0x0000003366007986 */ /* 0x000fe2000c10150a */
[----:B0-----:R-:W-:Y:S01]  /*da40*/  PRMT R96, R31, 0x7632, R96 ;  /* 0x000076321f607816 */ /* 0x001fe20000000060 */
[----:B------:R-:W-:Y:S01]  /*da50*/  FFMA R9, R5, 0.69314718246459960938, R2 ;  /* 0x3f31721805097823 */ /* 0x000fe20000000002 */
[----:B------:R-:W-:Y:S01]  /*da60*/  PRMT R97, R35, 0x7632, R97 ;  /* 0x0000763223617816 */ /* 0x000fe20000000061 */
[----:B------:R-:W-:Y:S01]  /*da70*/  STG.E.U16 desc[UR10][R104.64], R52 ;  /* 0x0000003468007986 */ /* 0x000fe2000c10150a */
[----:B----4-:R-:W-:Y:S02]  /*da80*/  PRMT R98, R39, 0x7632, R98 ;  /* 0x0000763227627816 */ /* 0x010fe40000000062 */
[----:B------:R-:W-:Y:S01]  /*da90*/  PRMT R99, R43, 0x7632, R99 ;  /* 0x000076322b637816 */ /* 0x000fe20000000063 */
[----:B------:R0:W-:Y:S01]  /*daa0*/  STG.E.U16 desc[UR10][R106.64], R6 ;  /* 0x000000066a007986 */ /* 0x0001e2000c10150a */
[----:B-1----:R-:W-:Y:S02]  /*dab0*/  PRMT R100, R47, 0x7632, R100 ;  /* 0x000076322f647816 */ /* 0x002fe40000000064 */
[----:B------:R-:W-:Y:S01]  /*dac0*/  PRMT R101, R55, 0x7632, R101 ;  /* 0x0000763237657816 */ /* 0x000fe20000000065 */
[----:B------:R1:W-:Y:S04]  /*dad0*/  STG.E.U16 desc[UR10][R108.64], R56 ;  /* 0x000000386c007986 */ /* 0x0003e8000c10150a */
[----:B------:R1:W-:Y:S04]  /*dae0*/  STG.E.U16 desc[UR10][R110.64], R25 ;  /* 0x000000196e007986 */ /* 0x0003e8000c10150a */
[----:B------:R1:W-:Y:S01]  /*daf0*/  STG.E.U16 desc[UR10][R112.64], R29 ;  /* 0x0000001d70007986 */ /* 0x0003e2000c10150a */
[----:B0-----:R-:W-:-:S03]  /*db00*/  FSEL R6, R207, -INF , P2 ;  /* 0xff800000cf067808 */ /* 0x001fc60001000000 */
[----:B------:R1:W-:Y:S02]  /*db10*/  STG.E.U16 desc[UR10][R114.64], R33 ;  /* 0x0000002172007986 */ /* 0x0003e4000c10150a */
[----:B------:R-:W-:Y:S01]  /*db20*/  FFMA R10, R6, 0.69314718246459960938, R3 ;  /* 0x3f317218060a7823 */ /* 0x000fe20000000003 */
[C---:B------:R-:W-:Y:S01]  /*db30*/  IMAD.SHL.U32 R3, R252.reuse, 0x4, RZ ;  /* 0x00000004fc037824 */ /* 0x040fe200078e00ff */
[----:B------:R1:W-:Y:S01]  /*db40*/  STG.E.U16 desc[UR10][R116.64], R37 ;  /* 0x0000002574007986 */ /* 0x0003e2000c10150a */
[----:B------:R-:W-:-:S03]  /*db50*/  IMAD.HI R252, R252, 0x4, RZ ;  /* 0x00000004fcfc7827 */ /* 0x000fc600078e02ff */
[----:B------:R1:W-:Y:S01]  /*db60*/  STG.E.U16 desc[UR10][R118.64], R41 ;  /* 0x0000002976007986 */ /* 0x0003e2000c10150a */
[----:B--2---:R-:W-:-:S03]  /*db70*/  IADD3 R2, P1, P2, R3, UR7, R12 ;  /* 0x0000000703027c10 */ /* 0x004fc6000fa3e00c */
[----:B------:R1:W-:Y:S01]  /*db80*/  STG.E.U16 desc[UR10][R120.64], R45 ;  /* 0x0000002d78007986 */ /* 0x0003e2000c10150a */
[----:B------:R-:W-:-:S03]  /*db90*/  IADD3.X R3, PT, PT, R252, UR5, R13, P1, P2 ;  /* 0x00000005fc037c10 */ /* 0x000fc60008fe440d */
[----:B------:R1:W-:Y:S04]  /*dba0*/  STG.E.U16 desc[UR10][R122.64], R53 ;  /* 0x000000357a007986 */ /* 0x0003e8000c10150a */
        /* <DEDUP_REMOVED lines=40> */
[----:B------:R1:W-:Y:S01]  /*de30*/  STG.E.U16 desc[UR10][R20.64], R14 ;  /* 0x0000000e14007986 */ /* 0x0003e2000c10150a */
[----:B------:R-:W-:Y:S06]  /*de40*/  BAR.SYNC.DEFER_BLOCKING 0x0 ;  /* 0x0000000000007b1d */ /* 0x000fec0000010000 */
[----:B------:R1:W-:Y:S02]  /*de50*/  STS.128 [R205+UR6], R8 ;  /* 0x00000008cd007988 */ /* 0x0003e40008000c06 */
[----:B------:R-:W-:Y:S06]  /*de60*/  BAR.SYNC.DEFER_BLOCKING 0x0 ;  /* 0x0000000000007b1d */ /* 0x000fec0000010000 */
[----:B------:R-:W-:Y:S05]  /*de70*/  @P0 EXIT ;  /* 0x000000000000094d */ /* 0x000fea0003800000 */
[----:B------:R-:W0:Y:S04]  /*de80*/  LDS R5, [R204] ;  /* 0x00000000cc057984 */ /* 0x000e280000000800 */
[----:B0-----:R-:W-:Y:S01]  /*de90*/  STG.E desc[UR10][R2.64], R5 ;  /* 0x0000000502007986 */ /* 0x001fe2000c10190a */
[----:B------:R-:W-:Y:S05]  /*dea0*/  EXIT ;  /* 0x000000000000794d */ /* 0x000fea0003800000 */
.L_x_2:
[----:B------:R-:W-:-:S00]  /*deb0*/  BRA `(.L_x_2) ;  /* 0xfffffffc00fc7947 */ /* 0x000fc0000383ffff */
[----:B------:R-:W-:-:S00]  /*dec0*/  NOP ;  /* 0x0000000000007918 */ /* 0x000fc00000000000 */
        /* <DEDUP_REMOVED lines=11> */
.L_x_3:


//--------------------- .nv.global.init           --------------------------
	.section	.nv.global.init,"aw",@progbits
.nv.global.init:
	.type		_$_str,@object
	.size		_$_str,(.L_0 - _$_str)
_$_str:
        /*0000*/ 	.byte	0x5f, 0x5f, 0x43, 0x55, 0x44, 0x41, 0x5f, 0x46, 0x54, 0x5a, 0x00
.L_0:


//--------------------- .nv.shared.attn_fwd       --------------------------
	.section	.nv.shared.attn_fwd,"aw",@nobits
	.sectionflags	@""
	.align	16
	.zero		1024


//--------------------- .nv.shared.reserved.0     --------------------------
	.section	.nv.shared.reserved.0,"aw",@nobits
	.weak		__nv_reservedSMEM_offset_0_alias
	.size		__nv_reservedSMEM_offset_0_alias, 0, 64
	.other		__nv_reservedSMEM_offset_0_alias,@"STO_CUDA_RESERVED_SHARED STV_DEFAULT"
__nv_reservedSMEM_offset_0_alias:
	.zero		0
	.zero		64


//--------------------- .nv.constant0.attn_fwd    --------------------------
	.section	.nv.constant0.attn_fwd,"a",@progbits
	.sectionflags	@""
	.align	4
.nv.constant0.attn_fwd:
	.zero		1032


//--------------------- SYMBOLS --------------------------

	.type		.nv.reservedSmem.offset0,@object
	.size		.nv.reservedSmem.offset0,0x4
	.type		.nv.reservedSmem.cap,@object
	.size		.nv.reservedSmem.cap,0x4
